	.target	sm_103a

	.elftype	@"ET_EXEC"


//--------------------- .note.nv.tkinfo           --------------------------
	.section	.note.nv.tkinfo,"",@"SHT_NOTE"
	.sectionflags	@"SHF_NOTE_NV_TKINFO"
	.tkinfo
        /*0018*/ 	.word	0x00000002
        /*0030*/ 	.string	""
        /*0030*/ 	.string	"ptxas"
        /*0030*/ 	.string	"Cuda compilation tools, release 13.0, V13.0.88"
        /*0030*/ 	.string	"Build cuda_13.0.r13.0/compiler.36424714_0"
        /*0030*/ 	.string	"-arch sm_103a -m 64 "



//--------------------- .note.nv.cuinfo           --------------------------
	.section	.note.nv.cuinfo,"",@"SHT_NOTE"
	.sectionflags	@"SHF_NOTE_NV_CUINFO"
        /*0018*/ 	.short	0x0002
        /*001a*/ 	.short	0x0067
        /*001c*/ 	.short	0x0082
	.zero		2


//--------------------- .nv.info                  --------------------------
	.section	.nv.info,"",@"SHT_CUDA_INFO"
	.align	4


	//----- nvinfo : EIATTR_REGCOUNT
	.align		4
        /*0000*/ 	.byte	0x04, 0x2f
        /*0002*/ 	.short	(.L_12 - .L_11)
	.align		4
.L_11:
        /*0004*/ 	.word	index@(_ZN7cutlass13device_kernelIN5flash11enable_sm90INS1_16FlashAttnFwdSm90INS1_25CollectiveMainloopFwdSm90ILi2EN4cute5tupleIJNS5_1CILi1EEES8_S8_EEENS6_IJNS7_ILi128EEESA_NS7_ILi256EEEEEELi256ENS_12float_e4m3_tEfNS_4arch4Sm90ELb1ELb0ELb0ELb1ELb1ELb1ELb0ELb1ELb0ELb1ELb1ELb0EEENS1_21CollectiveEpilogueFwdINS6_IJSA_SB_SA_EEES9_NS_10bfloat16_tESF_Li256ELb1ELb1ELb1ELb1EEENS1_36VarlenDynamicPersistentTileSchedulerILi128ELi128ELi256ELi128ELb1ELb1ELb1ELb1ELb1ELb1EEEEEEEEEvNT_6ParamsE)
        /*0008*/ 	.word	0x00000004


	//----- nvinfo : EIATTR_FRAME_SIZE
	.align		4
.L_12:
        /*000c*/ 	.byte	0x04, 0x11
        /*000e*/ 	.short	(.L_14 - .L_13)
	.align		4
.L_13:
        /*0010*/ 	.word	index@(_ZN7cutlass13device_kernelIN5flash11enable_sm90INS1_16FlashAttnFwdSm90INS1_25CollectiveMainloopFwdSm90ILi2EN4cute5tupleIJNS5_1CILi1EEES8_S8_EEENS6_IJNS7_ILi128EEESA_NS7_ILi256EEEEEELi256ENS_12float_e4m3_tEfNS_4arch4Sm90ELb1ELb0ELb0ELb1ELb1ELb1ELb0ELb1ELb0ELb1ELb1ELb0EEENS1_21CollectiveEpilogueFwdINS6_IJSA_SB_SA_EEES9_NS_10bfloat16_tESF_Li256ELb1ELb1ELb1ELb1EEENS1_36VarlenDynamicPersistentTileSchedulerILi128ELi128ELi256ELi128ELb1ELb1ELb1ELb1ELb1ELb1EEEEEEEEEvNT_6ParamsE)
        /*0014*/ 	.word	0x00000000


	//----- nvinfo : EIATTR_REGCOUNT
	.align		4
.L_14:
        /*0018*/ 	.byte	0x04, 0x2f
        /*001a*/ 	.short	(.L_16 - .L_15)
	.align		4
.L_15:
        /*001c*/ 	.word	index@(_ZN7cutlass13device_kernelIN5flash11enable_sm90INS1_16FlashAttnFwdSm90INS1_25CollectiveMainloopFwdSm90ILi2EN4cute5tupleIJNS5_1CILi1EEES8_S8_EEENS6_IJNS7_ILi128EEESA_NS7_ILi256EEEEEELi256ENS_12float_e4m3_tEfNS_4arch4Sm90ELb1ELb0ELb0ELb1ELb1ELb0ELb0ELb1ELb0ELb1ELb1ELb0EEENS1_21CollectiveEpilogueFwdINS6_IJSA_SB_SA_EEES9_NS_10bfloat16_tESF_Li256ELb1ELb1ELb1ELb1EEENS1_36VarlenDynamicPersistentTileSchedulerILi128ELi128ELi256ELi128ELb1ELb1ELb1ELb1ELb1ELb1EEEEEEEEEvNT_6ParamsE)
        /*0020*/ 	.word	0x00000004


	//----- nvinfo : EIATTR_FRAME_SIZE
	.align		4
.L_16:
        /*0024*/ 	.byte	0x04, 0x11
        /*0026*/ 	.short	(.L_18 - .L_17)
	.align		4
.L_17:
        /*0028*/ 	.word	index@(_ZN7cutlass13device_kernelIN5flash11enable_sm90INS1_16FlashAttnFwdSm90INS1_25CollectiveMainloopFwdSm90ILi2EN4cute5tupleIJNS5_1CILi1EEES8_S8_EEENS6_IJNS7_ILi128EEESA_NS7_ILi256EEEEEELi256ENS_12float_e4m3_tEfNS_4arch4Sm90ELb1ELb0ELb0ELb1ELb1ELb0ELb0ELb1ELb0ELb1ELb1ELb0EEENS1_21CollectiveEpilogueFwdINS6_IJSA_SB_SA_EEES9_NS_10bfloat16_tESF_Li256ELb1ELb1ELb1ELb1EEENS1_36VarlenDynamicPersistentTileSchedulerILi128ELi128ELi256ELi128ELb1ELb1ELb1ELb1ELb1ELb1EEEEEEEEEvNT_6ParamsE)
        /*002c*/ 	.word	0x00000000


	//----- nvinfo : EIATTR_REGCOUNT
	.align		4
.L_18:
        /*0030*/ 	.byte	0x04, 0x2f
        /*0032*/ 	.short	(.L_20 - .L_19)
	.align		4
.L_19:
        /*0034*/ 	.word	index@(_ZN7cutlass13device_kernelIN5flash11enable_sm90INS1_16FlashAttnFwdSm90INS1_25CollectiveMainloopFwdSm90ILi2EN4cute5tupleIJNS5_1CILi1EEES8_S8_EEENS6_IJNS7_ILi128EEESA_NS7_ILi256EEEEEELi256ENS_12float_e4m3_tEfNS_4arch4Sm90ELb1ELb0ELb0ELb0ELb1ELb0ELb0ELb1ELb0ELb1ELb1ELb0EEENS1_21CollectiveEpilogueFwdINS6_IJSA_SB_SA_EEES9_NS_10bfloat16_tESF_Li256ELb0ELb1ELb1ELb1EEENS1_19SingleTileSchedulerILb0ELb1ELb1ELi128EEEEEEEEEvNT_6ParamsE)
        /*0038*/ 	.word	0x00000004


	//----- nvinfo : EIATTR_FRAME_SIZE
	.align		4
.L_20:
        /*003c*/ 	.byte	0x04, 0x11
        /*003e*/ 	.short	(.L_22 - .L_21)
	.align		4
.L_21:
        /*0040*/ 	.word	index@(_ZN7cutlass13device_kernelIN5flash11enable_sm90INS1_16FlashAttnFwdSm90INS1_25CollectiveMainloopFwdSm90ILi2EN4cute5tupleIJNS5_1CILi1EEES8_S8_EEENS6_IJNS7_ILi128EEESA_NS7_ILi256EEEEEELi256ENS_12float_e4m3_tEfNS_4arch4Sm90ELb1ELb0ELb0ELb0ELb1ELb0ELb0ELb1ELb0ELb1ELb1ELb0EEENS1_21CollectiveEpilogueFwdINS6_IJSA_SB_SA_EEES9_NS_10bfloat16_tESF_Li256ELb0ELb1ELb1ELb1EEENS1_19SingleTileSchedulerILb0ELb1ELb1ELi128EEEEEEEEEvNT_6ParamsE)
        /*0044*/ 	.word	0x00000000


	//----- nvinfo : EIATTR_REGCOUNT
	.align		4
.L_22:
        /*0048*/ 	.byte	0x04, 0x2f
        /*004a*/ 	.short	(.L_24 - .L_23)
	.align		4
.L_23:
        /*004c*/ 	.word	index@(_ZN7cutlass13device_kernelIN5flash11enable_sm90INS1_16FlashAttnFwdSm90INS1_25CollectiveMainloopFwdSm90ILi2EN4cute5tupleIJNS5_1CILi1EEES8_S8_EEENS6_IJNS7_ILi128EEENS7_ILi64EEENS7_ILi256EEEEEELi256ENS_12float_e4m3_tEfNS_4arch4Sm90ELb0ELb1ELb0ELb1ELb1ELb1ELb0ELb1ELb0ELb1ELb1ELb0EEENS1_21CollectiveEpilogueFwdINS6_IJSA_SC_SB_EEES9_NS_10bfloat16_tESG_Li256ELb1ELb1ELb1ELb1EEENS1_36VarlenDynamicPersistentTileSchedulerILi128ELi64ELi256ELi128ELb1ELb1ELb1ELb1ELb0ELb1EEEEEEEEEvNT_6ParamsE)
        /*0050*/ 	.word	0x00000004


	//----- nvinfo : EIATTR_FRAME_SIZE
	.align		4
.L_24:
        /*0054*/ 	.byte	0x04, 0x11
        /*0056*/ 	.short	(.L_26 - .L_25)
	.align		4
.L_25:
        /*0058*/ 	.word	index@(_ZN7cutlass13device_kernelIN5flash11enable_sm90INS1_16FlashAttnFwdSm90INS1_25CollectiveMainloopFwdSm90ILi2EN4cute5tupleIJNS5_1CILi1EEES8_S8_EEENS6_IJNS7_ILi128EEENS7_ILi64EEENS7_ILi256EEEEEELi256ENS_12float_e4m3_tEfNS_4arch4Sm90ELb0ELb1ELb0ELb1ELb1ELb1ELb0ELb1ELb0ELb1ELb1ELb0EEENS1_21CollectiveEpilogueFwdINS6_IJSA_SC_SB_EEES9_NS_10bfloat16_tESG_Li256ELb1ELb1ELb1ELb1EEENS1_36VarlenDynamicPersistentTileSchedulerILi128ELi64ELi256ELi128ELb1ELb1ELb1ELb1ELb0ELb1EEEEEEEEEvNT_6ParamsE)
        /*005c*/ 	.word	0x00000000


	//----- nvinfo : EIATTR_REGCOUNT
	.align		4
.L_26:
        /*0060*/ 	.byte	0x04, 0x2f
        /*0062*/ 	.short	(.L_28 - .L_27)
	.align		4
.L_27:
        /*0064*/ 	.word	index@(_ZN7cutlass13device_kernelIN5flash11enable_sm90INS1_16FlashAttnFwdSm90INS1_25CollectiveMainloopFwdSm90ILi2EN4cute5tupleIJNS5_1CILi1EEES8_S8_EEENS6_IJNS7_ILi128EEENS7_ILi64EEENS7_ILi256EEEEEELi256ENS_12float_e4m3_tEfNS_4arch4Sm90ELb0ELb1ELb0ELb1ELb1ELb0ELb0ELb1ELb0ELb1ELb1ELb0EEENS1_21CollectiveEpilogueFwdINS6_IJSA_SC_SB_EEES9_NS_10bfloat16_tESG_Li256ELb1ELb1ELb1ELb1EEENS1_36VarlenDynamicPersistentTileSchedulerILi128ELi64ELi256ELi128ELb1ELb1ELb1ELb1ELb0ELb1EEEEEEEEEvNT_6ParamsE)
        /*0068*/ 	.word	0x00000004


	//----- nvinfo : EIATTR_FRAME_SIZE
	.align		4
.L_28:
        /*006c*/ 	.byte	0x04, 0x11
        /*006e*/ 	.short	(.L_30 - .L_29)
	.align		4
.L_29:
        /*0070*/ 	.word	index@(_ZN7cutlass13device_kernelIN5flash11enable_sm90INS1_16FlashAttnFwdSm90INS1_25CollectiveMainloopFwdSm90ILi2EN4cute5tupleIJNS5_1CILi1EEES8_S8_EEENS6_IJNS7_ILi128EEENS7_ILi64EEENS7_ILi256EEEEEELi256ENS_12float_e4m3_tEfNS_4arch4Sm90ELb0ELb1ELb0ELb1ELb1ELb0ELb0ELb1ELb0ELb1ELb1ELb0EEENS1_21CollectiveEpilogueFwdINS6_IJSA_SC_SB_EEES9_NS_10bfloat16_tESG_Li256ELb1ELb1ELb1ELb1EEENS1_36VarlenDynamicPersistentTileSchedulerILi128ELi64ELi256ELi128ELb1ELb1ELb1ELb1ELb0ELb1EEEEEEEEEvNT_6ParamsE)
        /*0074*/ 	.word	0x00000000


	//----- nvinfo : EIATTR_REGCOUNT
	.align		4
.L_30:
        /*0078*/ 	.byte	0x04, 0x2f
        /*007a*/ 	.short	(.L_32 - .L_31)
	.align		4
.L_31:
        /*007c*/ 	.word	index@(_ZN7cutlass13device_kernelIN5flash11enable_sm90INS1_16FlashAttnFwdSm90INS1_25CollectiveMainloopFwdSm90ILi2EN4cute5tupleIJNS5_1CILi1EEES8_S8_EEENS6_IJNS7_ILi128EEENS7_ILi64EEENS7_ILi256EEEEEELi256ENS_12float_e4m3_tEfNS_4arch4Sm90ELb0ELb1ELb0ELb0ELb1ELb0ELb0ELb1ELb0ELb1ELb1ELb0EEENS1_21CollectiveEpilogueFwdINS6_IJSA_SC_SB_EEES9_NS_10bfloat16_tESG_Li256ELb0ELb1ELb1ELb1EEENS1_19SingleTileSchedulerILb0ELb1ELb1ELi128EEEEEEEEEvNT_6ParamsE)
        /*0080*/ 	.word	0x00000004


	//----- nvinfo : EIATTR_FRAME_SIZE
	.align		4
.L_32:
        /*0084*/ 	.byte	0x04, 0x11
        /*0086*/ 	.short	(.L_34 - .L_33)
	.align		4
.L_33:
        /*0088*/ 	.word	index@(_ZN7cutlass13device_kernelIN5flash11enable_sm90INS1_16FlashAttnFwdSm90INS1_25CollectiveMainloopFwdSm90ILi2EN4cute5tupleIJNS5_1CILi1EEES8_S8_EEENS6_IJNS7_ILi128EEENS7_ILi64EEENS7_ILi256EEEEEELi256ENS_12float_e4m3_tEfNS_4arch4Sm90ELb0ELb1ELb0ELb0ELb1ELb0ELb0ELb1ELb0ELb1ELb1ELb0EEENS1_21CollectiveEpilogueFwdINS6_IJSA_SC_SB_EEES9_NS_10bfloat16_tESG_Li256ELb0ELb1ELb1ELb1EEENS1_19SingleTileSchedulerILb0ELb1ELb1ELi128EEEEEEEEEvNT_6ParamsE)
        /*008c*/ 	.word	0x00000000


	//----- nvinfo : EIATTR_REGCOUNT
	.align		4
.L_34:
        /*0090*/ 	.byte	0x04, 0x2f
        /*0092*/ 	.short	(.L_36 - .L_35)
	.align		4
.L_35:
        /*0094*/ 	.word	index@(_ZN7cutlass13device_kernelIN5flash11enable_sm90INS1_16FlashAttnFwdSm90INS1_25CollectiveMainloopFwdSm90ILi2EN4cute5tupleIJNS5_1CILi1EEES8_S8_EEENS6_IJNS7_ILi128EEESA_NS7_ILi256EEEEEELi256ENS_12float_e4m3_tEfNS_4arch4Sm90ELb0ELb0ELb0ELb1ELb1ELb1ELb0ELb1ELb0ELb1ELb1ELb0EEENS1_21CollectiveEpilogueFwdINS6_IJSA_SB_SA_EEES9_NS_10bfloat16_tESF_Li256ELb1ELb1ELb1ELb1EEENS1_36VarlenDynamicPersistentTileSchedulerILi128ELi128ELi256ELi128ELb1ELb1ELb1ELb0ELb1ELb1EEEEEEEEEvNT_6ParamsE)
        /*0098*/ 	.word	0x00000004


	//----- nvinfo : EIATTR_FRAME_SIZE
	.align		4
.L_36:
        /*009c*/ 	.byte	0x04, 0x11
        /*009e*/ 	.short	(.L_38 - .L_37)
	.align		4
.L_37:
        /*00a0*/ 	.word	index@(_ZN7cutlass13device_kernelIN5flash11enable_sm90INS1_16FlashAttnFwdSm90INS1_25CollectiveMainloopFwdSm90ILi2EN4cute5tupleIJNS5_1CILi1EEES8_S8_EEENS6_IJNS7_ILi128EEESA_NS7_ILi256EEEEEELi256ENS_12float_e4m3_tEfNS_4arch4Sm90ELb0ELb0ELb0ELb1ELb1ELb1ELb0ELb1ELb0ELb1ELb1ELb0EEENS1_21CollectiveEpilogueFwdINS6_IJSA_SB_SA_EEES9_NS_10bfloat16_tESF_Li256ELb1ELb1ELb1ELb1EEENS1_36VarlenDynamicPersistentTileSchedulerILi128ELi128ELi256ELi128ELb1ELb1ELb1ELb0ELb1ELb1EEEEEEEEEvNT_6ParamsE)
        /*00a4*/ 	.word	0x00000000


	//----- nvinfo : EIATTR_REGCOUNT
	.align		4
.L_38:
        /*00a8*/ 	.byte	0x04, 0x2f
        /*00aa*/ 	.short	(.L_40 - .L_39)
	.align		4
.L_39:
        /*00ac*/ 	.word	index@(_ZN7cutlass13device_kernelIN5flash11enable_sm90INS1_16FlashAttnFwdSm90INS1_25CollectiveMainloopFwdSm90ILi2EN4cute5tupleIJNS5_1CILi1EEES8_S8_EEENS6_IJNS7_ILi128EEESA_NS7_ILi256EEEEEELi256ENS_12float_e4m3_tEfNS_4arch4Sm90ELb0ELb0ELb0ELb1ELb1ELb0ELb0ELb1ELb0ELb1ELb1ELb0EEENS1_21CollectiveEpilogueFwdINS6_IJSA_SB_SA_EEES9_NS_10bfloat16_tESF_Li256ELb1ELb1ELb1ELb1EEENS1_36VarlenDynamicPersistentTileSchedulerILi128ELi128ELi256ELi128ELb1ELb1ELb1ELb0ELb1ELb1EEEEEEEEEvNT_6ParamsE)
        /*00b0*/ 	.word	0x00000004


	//----- nvinfo : EIATTR_FRAME_SIZE
	.align		4
.L_40:
        /*00b4*/ 	.byte	0x04, 0x11
        /*00b6*/ 	.short	(.L_42 - .L_41)
	.align		4
.L_41:
        /*00b8*/ 	.word	index@(_ZN7cutlass13device_kernelIN5flash11enable_sm90INS1_16FlashAttnFwdSm90INS1_25CollectiveMainloopFwdSm90ILi2EN4cute5tupleIJNS5_1CILi1EEES8_S8_EEENS6_IJNS7_ILi128EEESA_NS7_ILi256EEEEEELi256ENS_12float_e4m3_tEfNS_4arch4Sm90ELb0ELb0ELb0ELb1ELb1ELb0ELb0ELb1ELb0ELb1ELb1ELb0EEENS1_21CollectiveEpilogueFwdINS6_IJSA_SB_SA_EEES9_NS_10bfloat16_tESF_Li256ELb1ELb1ELb1ELb1EEENS1_36VarlenDynamicPersistentTileSchedulerILi128ELi128ELi256ELi128ELb1ELb1ELb1ELb0ELb1ELb1EEEEEEEEEvNT_6ParamsE)
        /*00bc*/ 	.word	0x00000000


	//----- nvinfo : EIATTR_REGCOUNT
	.align		4
.L_42:
        /*00c0*/ 	.byte	0x04, 0x2f
        /*00c2*/ 	.short	(.L_44 - .L_43)
	.align		4
.L_43:
        /*00c4*/ 	.word	index@(_ZN7cutlass13device_kernelIN5flash11enable_sm90INS1_16FlashAttnFwdSm90INS1_25CollectiveMainloopFwdSm90ILi2EN4cute5tupleIJNS5_1CILi1EEES8_S8_EEENS6_IJNS7_ILi128EEESA_NS7_ILi256EEEEEELi256ENS_12float_e4m3_tEfNS_4arch4Sm90ELb0ELb0ELb0ELb0ELb1ELb0ELb0ELb1ELb0ELb1ELb1ELb0EEENS1_21CollectiveEpilogueFwdINS6_IJSA_SB_SA_EEES9_NS_10bfloat16_tESF_Li256ELb0ELb1ELb1ELb1EEENS1_19SingleTileSchedulerILb0ELb1ELb1ELi128EEEEEEEEEvNT_6ParamsE)
        /*00c8*/ 	.word	0x00000004


	//----- nvinfo : EIATTR_FRAME_SIZE
	.align		4
.L_44:
        /*00cc*/ 	.byte	0x04, 0x11
        /*00ce*/ 	.short	(.L_46 - .L_45)
	.align		4
.L_45:
        /*00d0*/ 	.word	index@(_ZN7cutlass13device_kernelIN5flash11enable_sm90INS1_16FlashAttnFwdSm90INS1_25CollectiveMainloopFwdSm90ILi2EN4cute5tupleIJNS5_1CILi1EEES8_S8_EEENS6_IJNS7_ILi128EEESA_NS7_ILi256EEEEEELi256ENS_12float_e4m3_tEfNS_4arch4Sm90ELb0ELb0ELb0ELb0ELb1ELb0ELb0ELb1ELb0ELb1ELb1ELb0EEENS1_21CollectiveEpilogueFwdINS6_IJSA_SB_SA_EEES9_NS_10bfloat16_tESF_Li256ELb0ELb1ELb1ELb1EEENS1_19SingleTileSchedulerILb0ELb1ELb1ELi128EEEEEEEEEvNT_6ParamsE)
        /*00d4*/ 	.word	0x00000000


	//----- nvinfo : EIATTR_MIN_STACK_SIZE
	.align		4
.L_46:
        /*00d8*/ 	.byte	0x04, 0x12
        /*00da*/ 	.short	(.L_48 - .L_47)
	.align		4
.L_47:
        /*00dc*/ 	.word	index@(_ZN7cutlass13device_kernelIN5flash11enable_sm90INS1_16FlashAttnFwdSm90INS1_25CollectiveMainloopFwdSm90ILi2EN4cute5tupleIJNS5_1CILi1EEES8_S8_EEENS6_IJNS7_ILi128EEESA_NS7_ILi256EEEEEELi256ENS_12float_e4m3_tEfNS_4arch4Sm90ELb0ELb0ELb0ELb0ELb1ELb0ELb0ELb1ELb0ELb1ELb1ELb0EEENS1_21CollectiveEpilogueFwdINS6_IJSA_SB_SA_EEES9_NS_10bfloat16_tESF_Li256ELb0ELb1ELb1ELb1EEENS1_19SingleTileSchedulerILb0ELb1ELb1ELi128EEEEEEEEEvNT_6ParamsE)
        /*00e0*/ 	.word	0x00000000


	//----- nvinfo : EIATTR_MIN_STACK_SIZE
	.align		4
.L_48:
        /*00e4*/ 	.byte	0x04, 0x12
        /*00e6*/ 	.short	(.L_50 - .L_49)
	.align		4
.L_49:
        /*00e8*/ 	.word	index@(_ZN7cutlass13device_kernelIN5flash11enable_sm90INS1_16FlashAttnFwdSm90INS1_25CollectiveMainloopFwdSm90ILi2EN4cute5tupleIJNS5_1CILi1EEES8_S8_EEENS6_IJNS7_ILi128EEESA_NS7_ILi256EEEEEELi256ENS_12float_e4m3_tEfNS_4arch4Sm90ELb0ELb0ELb0ELb1ELb1ELb0ELb0ELb1ELb0ELb1ELb1ELb0EEENS1_21CollectiveEpilogueFwdINS6_IJSA_SB_SA_EEES9_NS_10bfloat16_tESF_Li256ELb1ELb1ELb1ELb1EEENS1_36VarlenDynamicPersistentTileSchedulerILi128ELi128ELi256ELi128ELb1ELb1ELb1ELb0ELb1ELb1EEEEEEEEEvNT_6ParamsE)
        /*00ec*/ 	.word	0x00000000


	//----- nvinfo : EIATTR_MIN_STACK_SIZE
	.align		4
.L_50:
        /*00f0*/ 	.byte	0x04, 0x12
        /*00f2*/ 	.short	(.L_52 - .L_51)
	.align		4
.L_51:
        /*00f4*/ 	.word	index@(_ZN7cutlass13device_kernelIN5flash11enable_sm90INS1_16FlashAttnFwdSm90INS1_25CollectiveMainloopFwdSm90ILi2EN4cute5tupleIJNS5_1CILi1EEES8_S8_EEENS6_IJNS7_ILi128EEESA_NS7_ILi256EEEEEELi256ENS_12float_e4m3_tEfNS_4arch4Sm90ELb0ELb0ELb0ELb1ELb1ELb1ELb0ELb1ELb0ELb1ELb1ELb0EEENS1_21CollectiveEpilogueFwdINS6_IJSA_SB_SA_EEES9_NS_10bfloat16_tESF_Li256ELb1ELb1ELb1ELb1EEENS1_36VarlenDynamicPersistentTileSchedulerILi128ELi128ELi256ELi128ELb1ELb1ELb1ELb0ELb1ELb1EEEEEEEEEvNT_6ParamsE)
        /*00f8*/ 	.word	0x00000000


	//----- nvinfo : EIATTR_MIN_STACK_SIZE
	.align		4
.L_52:
        /*00fc*/ 	.byte	0x04, 0x12
        /*00fe*/ 	.short	(.L_54 - .L_53)
	.align		4
.L_53:
        /*0100*/ 	.word	index@(_ZN7cutlass13device_kernelIN5flash11enable_sm90INS1_16FlashAttnFwdSm90INS1_25CollectiveMainloopFwdSm90ILi2EN4cute5tupleIJNS5_1CILi1EEES8_S8_EEENS6_IJNS7_ILi128EEENS7_ILi64EEENS7_ILi256EEEEEELi256ENS_12float_e4m3_tEfNS_4arch4Sm90ELb0ELb1ELb0ELb0ELb1ELb0ELb0ELb1ELb0ELb1ELb1ELb0EEENS1_21CollectiveEpilogueFwdINS6_IJSA_SC_SB_EEES9_NS_10bfloat16_tESG_Li256ELb0ELb1ELb1ELb1EEENS1_19SingleTileSchedulerILb0ELb1ELb1ELi128EEEEEEEEEvNT_6ParamsE)
        /*0104*/ 	.word	0x00000000


	//----- nvinfo : EIATTR_MIN_STACK_SIZE
	.align		4
.L_54:
        /*0108*/ 	.byte	0x04, 0x12
        /*010a*/ 	.short	(.L_56 - .L_55)
	.align		4
.L_55:
        /*010c*/ 	.word	index@(_ZN7cutlass13device_kernelIN5flash11enable_sm90INS1_16FlashAttnFwdSm90INS1_25CollectiveMainloopFwdSm90ILi2EN4cute5tupleIJNS5_1CILi1EEES8_S8_EEENS6_IJNS7_ILi128EEENS7_ILi64EEENS7_ILi256EEEEEELi256ENS_12float_e4m3_tEfNS_4arch4Sm90ELb0ELb1ELb0ELb1ELb1ELb0ELb0ELb1ELb0ELb1ELb1ELb0EEENS1_21CollectiveEpilogueFwdINS6_IJSA_SC_SB_EEES9_NS_10bfloat16_tESG_Li256ELb1ELb1ELb1ELb1EEENS1_36VarlenDynamicPersistentTileSchedulerILi128ELi64ELi256ELi128ELb1ELb1ELb1ELb1ELb0ELb1EEEEEEEEEvNT_6ParamsE)
        /*0110*/ 	.word	0x00000000


	//----- nvinfo : EIATTR_MIN_STACK_SIZE
	.align		4
.L_56:
        /*0114*/ 	.byte	0x04, 0x12
        /*0116*/ 	.short	(.L_58 - .L_57)
	.align		4
.L_57:
        /*0118*/ 	.word	index@(_ZN7cutlass13device_kernelIN5flash11enable_sm90INS1_16FlashAttnFwdSm90INS1_25CollectiveMainloopFwdSm90ILi2EN4cute5tupleIJNS5_1CILi1EEES8_S8_EEENS6_IJNS7_ILi128EEENS7_ILi64EEENS7_ILi256EEEEEELi256ENS_12float_e4m3_tEfNS_4arch4Sm90ELb0ELb1ELb0ELb1ELb1ELb1ELb0ELb1ELb0ELb1ELb1ELb0EEENS1_21CollectiveEpilogueFwdINS6_IJSA_SC_SB_EEES9_NS_10bfloat16_tESG_Li256ELb1ELb1ELb1ELb1EEENS1_36VarlenDynamicPersistentTileSchedulerILi128ELi64ELi256ELi128ELb1ELb1ELb1ELb1ELb0ELb1EEEEEEEEEvNT_6ParamsE)
        /*011c*/ 	.word	0x00000000


	//----- nvinfo : EIATTR_MIN_STACK_SIZE
	.align		4
.L_58:
        /*0120*/ 	.byte	0x04, 0x12
        /*0122*/ 	.short	(.L_60 - .L_59)
	.align		4
.L_59:
        /*0124*/ 	.word	index@(_ZN7cutlass13device_kernelIN5flash11enable_sm90INS1_16FlashAttnFwdSm90INS1_25CollectiveMainloopFwdSm90ILi2EN4cute5tupleIJNS5_1CILi1EEES8_S8_EEENS6_IJNS7_ILi128EEESA_NS7_ILi256EEEEEELi256ENS_12float_e4m3_tEfNS_4arch4Sm90ELb1ELb0ELb0ELb0ELb1ELb0ELb0ELb1ELb0ELb1ELb1ELb0EEENS1_21CollectiveEpilogueFwdINS6_IJSA_SB_SA_EEES9_NS_10bfloat16_tESF_Li256ELb0ELb1ELb1ELb1EEENS1_19SingleTileSchedulerILb0ELb1ELb1ELi128EEEEEEEEEvNT_6ParamsE)
        /*0128*/ 	.word	0x00000000


	//----- nvinfo : EIATTR_MIN_STACK_SIZE
	.align		4
.L_60:
        /*012c*/ 	.byte	0x04, 0x12
        /*012e*/ 	.short	(.L_62 - .L_61)
	.align		4
.L_61:
        /*0130*/ 	.word	index@(_ZN7cutlass13device_kernelIN5flash11enable_sm90INS1_16FlashAttnFwdSm90INS1_25CollectiveMainloopFwdSm90ILi2EN4cute5tupleIJNS5_1CILi1EEES8_S8_EEENS6_IJNS7_ILi128EEESA_NS7_ILi256EEEEEELi256ENS_12float_e4m3_tEfNS_4arch4Sm90ELb1ELb0ELb0ELb1ELb1ELb0ELb0ELb1ELb0ELb1ELb1ELb0EEENS1_21CollectiveEpilogueFwdINS6_IJSA_SB_SA_EEES9_NS_10bfloat16_tESF_Li256ELb1ELb1ELb1ELb1EEENS1_36VarlenDynamicPersistentTileSchedulerILi128ELi128ELi256ELi128ELb1ELb1ELb1ELb1ELb1ELb1EEEEEEEEEvNT_6ParamsE)
        /*0134*/ 	.word	0x00000000


	//----- nvinfo : EIATTR_MIN_STACK_SIZE
	.align		4
.L_62:
        /*0138*/ 	.byte	0x04, 0x12
        /*013a*/ 	.short	(.L_64 - .L_63)
	.align		4
.L_63:
        /*013c*/ 	.word	index@(_ZN7cutlass13device_kernelIN5flash11enable_sm90INS1_16FlashAttnFwdSm90INS1_25CollectiveMainloopFwdSm90ILi2EN4cute5tupleIJNS5_1CILi1EEES8_S8_EEENS6_IJNS7_ILi128EEESA_NS7_ILi256EEEEEELi256ENS_12float_e4m3_tEfNS_4arch4Sm90ELb1ELb0ELb0ELb1ELb1ELb1ELb0ELb1ELb0ELb1ELb1ELb0EEENS1_21CollectiveEpilogueFwdINS6_IJSA_SB_SA_EEES9_NS_10bfloat16_tESF_Li256ELb1ELb1ELb1ELb1EEENS1_36VarlenDynamicPersistentTileSchedulerILi128ELi128ELi256ELi128ELb1ELb1ELb1ELb1ELb1ELb1EEEEEEEEEvNT_6ParamsE)
        /*0140*/ 	.word	0x00000000
.L_64:


//--------------------- .nv.compat                --------------------------
	.section	.nv.compat,"",@"SHT_CUDA_COMPAT_INFO"
	.align	4
        /*0000*/ 	.byte	0x02, 0x09, 0x01, 0x00, 0x02, 0x02, 0x01, 0x00, 0x02, 0x05, 0x05, 0x00, 0x03, 0x07, 0x01, 0x01
        /*0010*/ 	.byte	0x02, 0x03, 0x00, 0x00, 0x02, 0x06, 0x01, 0x00, 0x04, 0x0b, 0x08, 0x00, 0x00, 0x00, 0x00, 0x00
        /*0020*/ 	.byte	0x00, 0x00, 0x00, 0x00


//--------------------- .nv.info._ZN7cutlass13device_kernelIN5flash11enable_sm90INS1_16FlashAttnFwdSm90INS1_25CollectiveMainloopFwdSm90ILi2EN4cute5tupleIJNS5_1CILi1EEES8_S8_EEENS6_IJNS7_ILi128EEESA_NS7_ILi256EEEEEELi256ENS_12float_e4m3_tEfNS_4arch4Sm90ELb0ELb0ELb0ELb0ELb1ELb0ELb0ELb1ELb0ELb1ELb1ELb0EEENS1_21CollectiveEpilogueFwdINS6_IJSA_SB_SA_EEES9_NS_10bfloat16_tESF_Li256ELb0ELb1ELb1ELb1EEENS1_19SingleTileSchedulerILb0ELb1ELb1ELi128EEEEEEEEEvNT_6ParamsE --------------------------
	.section	.nv.info._ZN7cutlass13device_kernelIN5flash11enable_sm90INS1_16FlashAttnFwdSm90INS1_25CollectiveMainloopFwdSm90ILi2EN4cute5tupleIJNS5_1CILi1EEES8_S8_EEENS6_IJNS7_ILi128EEESA_NS7_ILi256EEEEEELi256ENS_12float_e4m3_tEfNS_4arch4Sm90ELb0ELb0ELb0ELb0ELb1ELb0ELb0ELb1ELb0ELb1ELb1ELb0EEENS1_21CollectiveEpilogueFwdINS6_IJSA_SB_SA_EEES9_NS_10bfloat16_tESF_Li256ELb0ELb1ELb1ELb1EEENS1_19SingleTileSchedulerILb0ELb1ELb1ELi128EEEEEEEEEvNT_6ParamsE,"",@"SHT_CUDA_INFO"
	.sectionflags	@""
	.align	4


	//----- nvinfo : EIATTR_CUDA_API_VERSION
	.align		4
        /*0000*/ 	.byte	0x04, 0x37
        /*0002*/ 	.short	(.L_66 - .L_65)
.L_65:
        /*0004*/ 	.word	0x00000082


	//----- nvinfo : EIATTR_KPARAM_INFO
	.align		4
.L_66:
        /*0008*/ 	.byte	0x04, 0x17
        /*000a*/ 	.short	(.L_68 - .L_67)
.L_67:
        /*000c*/ 	.word	0x00000000
        /*0010*/ 	.short	0x0000
        /*0012*/ 	.short	0x0000
        /*0014*/ 	.byte	0x00, 0xf0, 0x01, 0x28


	//----- nvinfo : EIATTR_SPARSE_MMA_MASK
	.align		4
.L_68:
        /*0018*/ 	.byte	0x03, 0x50
        /*001a*/ 	.short	0x0000


	//----- nvinfo : EIATTR_MAXREG_COUNT
	.align		4
        /*001c*/ 	.byte	0x03, 0x1b
        /*001e*/ 	.short	0x00a8


	//----- nvinfo : EIATTR_MERCURY_ISA_VERSION
	.align		4
        /*0020*/ 	.byte	0x03, 0x5f
        /*0022*/ 	.short	0x0101


	//----- nvinfo : EIATTR_VRC_CTA_INIT_COUNT
	.align		4
        /*0024*/ 	.byte	0x02, 0x4a
	.zero		1
	.zero		1


	//----- nvinfo : EIATTR_EXIT_INSTR_OFFSETS
	.align		4
        /*0028*/ 	.byte	0x04, 0x1c
        /*002a*/ 	.short	(.L_70 - .L_69)


	//   ....[0]....
.L_69:
        /*002c*/ 	.word	0x00000010


	//----- nvinfo : EIATTR_MAX_THREADS
	.align		4
.L_70:
        /*0030*/ 	.byte	0x04, 0x05
        /*0032*/ 	.short	(.L_72 - .L_71)
.L_71:
        /*0034*/ 	.word	0x00000180
        /*0038*/ 	.word	0x00000001
        /*003c*/ 	.word	0x00000001


	//----- nvinfo : EIATTR_CBANK_PARAM_SIZE
	.align		4
.L_72:
        /*0040*/ 	.byte	0x03, 0x19
        /*0042*/ 	.short	0x0a00


	//----- nvinfo : EIATTR_PARAM_CBANK
	.align		4
        /*0044*/ 	.byte	0x04, 0x0a
        /*0046*/ 	.short	(.L_74 - .L_73)
	.align		4
.L_73:
        /*0048*/ 	.word	index@(.nv.constant0._ZN7cutlass13device_kernelIN5flash11enable_sm90INS1_16FlashAttnFwdSm90INS1_25CollectiveMainloopFwdSm90ILi2EN4cute5tupleIJNS5_1CILi1EEES8_S8_EEENS6_IJNS7_ILi128EEESA_NS7_ILi256EEEEEELi256ENS_12float_e4m3_tEfNS_4arch4Sm90ELb0ELb0ELb0ELb0ELb1ELb0ELb0ELb1ELb0ELb1ELb1ELb0EEENS1_21CollectiveEpilogueFwdINS6_IJSA_SB_SA_EEES9_NS_10bfloat16_tESF_Li256ELb0ELb1ELb1ELb1EEENS1_19SingleTileSchedulerILb0ELb1ELb1ELi128EEEEEEEEEvNT_6ParamsE)
        /*004c*/ 	.short	0x0380
        /*004e*/ 	.short	0x0a00


	//----- nvinfo : EIATTR_SW_WAR
	.align		4
.L_74:
        /*0050*/ 	.byte	0x04, 0x36
        /*0052*/ 	.short	(.L_76 - .L_75)
.L_75:
        /*0054*/ 	.word	0x00000008
.L_76:


//--------------------- .nv.info._ZN7cutlass13device_kernelIN5flash11enable_sm90INS1_16FlashAttnFwdSm90INS1_25CollectiveMainloopFwdSm90ILi2EN4cute5tupleIJNS5_1CILi1EEES8_S8_EEENS6_IJNS7_ILi128EEESA_NS7_ILi256EEEEEELi256ENS_12float_e4m3_tEfNS_4arch4Sm90ELb0ELb0ELb0ELb1ELb1ELb0ELb0ELb1ELb0ELb1ELb1ELb0EEENS1_21CollectiveEpilogueFwdINS6_IJSA_SB_SA_EEES9_NS_10bfloat16_tESF_Li256ELb1ELb1ELb1ELb1EEENS1_36VarlenDynamicPersistentTileSchedulerILi128ELi128ELi256ELi128ELb1ELb1ELb1ELb0ELb1ELb1EEEEEEEEEvNT_6ParamsE --------------------------
	.section	.nv.info._ZN7cutlass13device_kernelIN5flash11enable_sm90INS1_16FlashAttnFwdSm90INS1_25CollectiveMainloopFwdSm90ILi2EN4cute5tupleIJNS5_1CILi1EEES8_S8_EEENS6_IJNS7_ILi128EEESA_NS7_ILi256EEEEEELi256ENS_12float_e4m3_tEfNS_4arch4Sm90ELb0ELb0ELb0ELb1ELb1ELb0ELb0ELb1ELb0ELb1ELb1ELb0EEENS1_21CollectiveEpilogueFwdINS6_IJSA_SB_SA_EEES9_NS_10bfloat16_tESF_Li256ELb1ELb1ELb1ELb1EEENS1_36VarlenDynamicPersistentTileSchedulerILi128ELi128ELi256ELi128ELb1ELb1ELb1ELb0ELb1ELb1EEEEEEEEEvNT_6ParamsE,"",@"SHT_CUDA_INFO"
	.sectionflags	@""
	.align	4


	//----- nvinfo : EIATTR_CUDA_API_VERSION
	.align		4
        /*0000*/ 	.byte	0x04, 0x37
        /*0002*/ 	.short	(.L_78 - .L_77)
.L_77:
        /*0004*/ 	.word	0x00000082


	//----- nvinfo : EIATTR_KPARAM_INFO
	.align		4
.L_78:
        /*0008*/ 	.byte	0x04, 0x17
        /*000a*/ 	.short	(.L_80 - .L_79)
.L_79:
        /*000c*/ 	.word	0x00000000
        /*0010*/ 	.short	0x0000
        /*0012*/ 	.short	0x0000
        /*0014*/ 	.byte	0x00, 0xf0, 0x01, 0x2a


	//----- nvinfo : EIATTR_SPARSE_MMA_MASK
	.align		4
.L_80:
        /*0018*/ 	.byte	0x03, 0x50
        /*001a*/ 	.short	0x0000


	//----- nvinfo : EIATTR_MAXREG_COUNT
	.align		4
        /*001c*/ 	.byte	0x03, 0x1b
        /*001e*/ 	.short	0x00a8


	//----- nvinfo : EIATTR_MERCURY_ISA_VERSION
	.align		4
        /*0020*/ 	.byte	0x03, 0x5f
        /*0022*/ 	.short	0x0101


	//----- nvinfo : EIATTR_VRC_CTA_INIT_COUNT
	.align		4
        /*0024*/ 	.byte	0x02, 0x4a
	.zero		1
	.zero		1


	//----- nvinfo : EIATTR_EXIT_INSTR_OFFSETS
	.align		4
        /*0028*/ 	.byte	0x04, 0x1c
        /*002a*/ 	.short	(.L_82 - .L_81)


	//   ....[0]....
.L_81:
        /*002c*/ 	.word	0x00000010


	//----- nvinfo : EIATTR_MAX_THREADS
	.align		4
.L_82:
        /*0030*/ 	.byte	0x04, 0x05
        /*0032*/ 	.short	(.L_84 - .L_83)
.L_83:
        /*0034*/ 	.word	0x00000180
        /*0038*/ 	.word	0x00000001
        /*003c*/ 	.word	0x00000001


	//----- nvinfo : EIATTR_CBANK_PARAM_SIZE
	.align		4
.L_84:
        /*0040*/ 	.byte	0x03, 0x19
        /*0042*/ 	.short	0x0a80


	//----- nvinfo : EIATTR_PARAM_CBANK
	.align		4
        /*0044*/ 	.byte	0x04, 0x0a
        /*0046*/ 	.short	(.L_86 - .L_85)
	.align		4
.L_85:
        /*0048*/ 	.word	index@(.nv.constant0._ZN7cutlass13device_kernelIN5flash11enable_sm90INS1_16FlashAttnFwdSm90INS1_25CollectiveMainloopFwdSm90ILi2EN4cute5tupleIJNS5_1CILi1EEES8_S8_EEENS6_IJNS7_ILi128EEESA_NS7_ILi256EEEEEELi256ENS_12float_e4m3_tEfNS_4arch4Sm90ELb0ELb0ELb0ELb1ELb1ELb0ELb0ELb1ELb0ELb1ELb1ELb0EEENS1_21CollectiveEpilogueFwdINS6_IJSA_SB_SA_EEES9_NS_10bfloat16_tESF_Li256ELb1ELb1ELb1ELb1EEENS1_36VarlenDynamicPersistentTileSchedulerILi128ELi128ELi256ELi128ELb1ELb1ELb1ELb0ELb1ELb1EEEEEEEEEvNT_6ParamsE)
        /*004c*/ 	.short	0x0380
        /*004e*/ 	.short	0x0a80


	//----- nvinfo : EIATTR_SW_WAR
	.align		4
.L_86:
        /*0050*/ 	.byte	0x04, 0x36
        /*0052*/ 	.short	(.L_88 - .L_87)
.L_87:
        /*0054*/ 	.word	0x00000008
.L_88:


//--------------------- .nv.info._ZN7cutlass13device_kernelIN5flash11enable_sm90INS1_16FlashAttnFwdSm90INS1_25CollectiveMainloopFwdSm90ILi2EN4cute5tupleIJNS5_1CILi1EEES8_S8_EEENS6_IJNS7_ILi128EEESA_NS7_ILi256EEEEEELi256ENS_12float_e4m3_tEfNS_4arch4Sm90ELb0ELb0ELb0ELb1ELb1ELb1ELb0ELb1ELb0ELb1ELb1ELb0EEENS1_21CollectiveEpilogueFwdINS6_IJSA_SB_SA_EEES9_NS_10bfloat16_tESF_Li256ELb1ELb1ELb1ELb1EEENS1_36VarlenDynamicPersistentTileSchedulerILi128ELi128ELi256ELi128ELb1ELb1ELb1ELb0ELb1ELb1EEEEEEEEEvNT_6ParamsE --------------------------
	.section	.nv.info._ZN7cutlass13device_kernelIN5flash11enable_sm90INS1_16FlashAttnFwdSm90INS1_25CollectiveMainloopFwdSm90ILi2EN4cute5tupleIJNS5_1CILi1EEES8_S8_EEENS6_IJNS7_ILi128EEESA_NS7_ILi256EEEEEELi256ENS_12float_e4m3_tEfNS_4arch4Sm90ELb0ELb0ELb0ELb1ELb1ELb1ELb0ELb1ELb0ELb1ELb1ELb0EEENS1_21CollectiveEpilogueFwdINS6_IJSA_SB_SA_EEES9_NS_10bfloat16_tESF_Li256ELb1ELb1ELb1ELb1EEENS1_36VarlenDynamicPersistentTileSchedulerILi128ELi128ELi256ELi128ELb1ELb1ELb1ELb0ELb1ELb1EEEEEEEEEvNT_6ParamsE,"",@"SHT_CUDA_INFO"
	.sectionflags	@""
	.align	4


	//----- nvinfo : EIATTR_CUDA_API_VERSION
	.align		4
        /*0000*/ 	.byte	0x04, 0x37
        /*0002*/ 	.short	(.L_90 - .L_89)
.L_89:
        /*0004*/ 	.word	0x00000082


	//----- nvinfo : EIATTR_KPARAM_INFO
	.align		4
.L_90:
        /*0008*/ 	.byte	0x04, 0x17
        /*000a*/ 	.short	(.L_92 - .L_91)
.L_91:
        /*000c*/ 	.word	0x00000000
        /*0010*/ 	.short	0x0000
        /*0012*/ 	.short	0x0000
        /*0014*/ 	.byte	0x00, 0xf0, 0x01, 0x2a


	//----- nvinfo : EIATTR_SPARSE_MMA_MASK
	.align		4
.L_92:
        /*0018*/ 	.byte	0x03, 0x50
        /*001a*/ 	.short	0x0000


	//----- nvinfo : EIATTR_MAXREG_COUNT
	.align		4
        /*001c*/ 	.byte	0x03, 0x1b
        /*001e*/ 	.short	0x00a8


	//----- nvinfo : EIATTR_MERCURY_ISA_VERSION
	.align		4
        /*0020*/ 	.byte	0x03, 0x5f
        /*0022*/ 	.short	0x0101


	//----- nvinfo : EIATTR_VRC_CTA_INIT_COUNT
	.align		4
        /*0024*/ 	.byte	0x02, 0x4a
	.zero		1
	.zero		1


	//----- nvinfo : EIATTR_EXIT_INSTR_OFFSETS
	.align		4
        /*0028*/ 	.byte	0x04, 0x1c
        /*002a*/ 	.short	(.L_94 - .L_93)


	//   ....[0]....
.L_93:
        /*002c*/ 	.word	0x00000010


	//----- nvinfo : EIATTR_MAX_THREADS
	.align		4
.L_94:
        /*0030*/ 	.byte	0x04, 0x05
        /*0032*/ 	.short	(.L_96 - .L_95)
.L_95:
        /*0034*/ 	.word	0x00000180
        /*0038*/ 	.word	0x00000001
        /*003c*/ 	.word	0x00000001


	//----- nvinfo : EIATTR_CBANK_PARAM_SIZE
	.align		4
.L_96:
        /*0040*/ 	.byte	0x03, 0x19
        /*0042*/ 	.short	0x0a80


	//----- nvinfo : EIATTR_PARAM_CBANK
	.align		4
        /*0044*/ 	.byte	0x04, 0x0a
        /*0046*/ 	.short	(.L_98 - .L_97)
	.align		4
.L_97:
        /*0048*/ 	.word	index@(.nv.constant0._ZN7cutlass13device_kernelIN5flash11enable_sm90INS1_16FlashAttnFwdSm90INS1_25CollectiveMainloopFwdSm90ILi2EN4cute5tupleIJNS5_1CILi1EEES8_S8_EEENS6_IJNS7_ILi128EEESA_NS7_ILi256EEEEEELi256ENS_12float_e4m3_tEfNS_4arch4Sm90ELb0ELb0ELb0ELb1ELb1ELb1ELb0ELb1ELb0ELb1ELb1ELb0EEENS1_21CollectiveEpilogueFwdINS6_IJSA_SB_SA_EEES9_NS_10bfloat16_tESF_Li256ELb1ELb1ELb1ELb1EEENS1_36VarlenDynamicPersistentTileSchedulerILi128ELi128ELi256ELi128ELb1ELb1ELb1ELb0ELb1ELb1EEEEEEEEEvNT_6ParamsE)
        /*004c*/ 	.short	0x0380
        /*004e*/ 	.short	0x0a80


	//----- nvinfo : EIATTR_SW_WAR
	.align		4
.L_98:
        /*0050*/ 	.byte	0x04, 0x36
        /*0052*/ 	.short	(.L_100 - .L_99)
.L_99:
        /*0054*/ 	.word	0x00000008
.L_100:


//--------------------- .nv.info._ZN7cutlass13device_kernelIN5flash11enable_sm90INS1_16FlashAttnFwdSm90INS1_25CollectiveMainloopFwdSm90ILi2EN4cute5tupleIJNS5_1CILi1EEES8_S8_EEENS6_IJNS7_ILi128EEENS7_ILi64EEENS7_ILi256EEEEEELi256ENS_12float_e4m3_tEfNS_4arch4Sm90ELb0ELb1ELb0ELb0ELb1ELb0ELb0ELb1ELb0ELb1ELb1ELb0EEENS1_21CollectiveEpilogueFwdINS6_IJSA_SC_SB_EEES9_NS_10bfloat16_tESG_Li256ELb0ELb1ELb1ELb1EEENS1_19SingleTileSchedulerILb0ELb1ELb1ELi128EEEEEEEEEvNT_6ParamsE --------------------------
	.section	.nv.info._ZN7cutlass13device_kernelIN5flash11enable_sm90INS1_16FlashAttnFwdSm90INS1_25CollectiveMainloopFwdSm90ILi2EN4cute5tupleIJNS5_1CILi1EEES8_S8_EEENS6_IJNS7_ILi128EEENS7_ILi64EEENS7_ILi256EEEEEELi256ENS_12float_e4m3_tEfNS_4arch4Sm90ELb0ELb1ELb0ELb0ELb1ELb0ELb0ELb1ELb0ELb1ELb1ELb0EEENS1_21CollectiveEpilogueFwdINS6_IJSA_SC_SB_EEES9_NS_10bfloat16_tESG_Li256ELb0ELb1ELb1ELb1EEENS1_19SingleTileSchedulerILb0ELb1ELb1ELi128EEEEEEEEEvNT_6ParamsE,"",@"SHT_CUDA_INFO"
	.sectionflags	@""
	.align	4


	//----- nvinfo : EIATTR_CUDA_API_VERSION
	.align		4
        /*0000*/ 	.byte	0x04, 0x37
        /*0002*/ 	.short	(.L_102 - .L_101)
.L_101:
        /*0004*/ 	.word	0x00000082


	//----- nvinfo : EIATTR_KPARAM_INFO
	.align		4
.L_102:
        /*0008*/ 	.byte	0x04, 0x17
        /*000a*/ 	.short	(.L_104 - .L_103)
.L_103:
        /*000c*/ 	.word	0x00000000
        /*0010*/ 	.short	0x0000
        /*0012*/ 	.short	0x0000
        /*0014*/ 	.byte	0x00, 0xf0, 0x01, 0x28


	//----- nvinfo : EIATTR_SPARSE_MMA_MASK
	.align		4
.L_104:
        /*0018*/ 	.byte	0x03, 0x50
        /*001a*/ 	.short	0x0000


	//----- nvinfo : EIATTR_MAXREG_COUNT
	.align		4
        /*001c*/ 	.byte	0x03, 0x1b
        /*001e*/ 	.short	0x00a8


	//----- nvinfo : EIATTR_MERCURY_ISA_VERSION
	.align		4
        /*0020*/ 	.byte	0x03, 0x5f
        /*0022*/ 	.short	0x0101


	//----- nvinfo : EIATTR_VRC_CTA_INIT_COUNT
	.align		4
        /*0024*/ 	.byte	0x02, 0x4a
	.zero		1
	.zero		1


	//----- nvinfo : EIATTR_EXIT_INSTR_OFFSETS
	.align		4
        /*0028*/ 	.byte	0x04, 0x1c
        /*002a*/ 	.short	(.L_106 - .L_105)


	//   ....[0]....
.L_105:
        /*002c*/ 	.word	0x00000010


	//----- nvinfo : EIATTR_MAX_THREADS
	.align		4
.L_106:
        /*0030*/ 	.byte	0x04, 0x05
        /*0032*/ 	.short	(.L_108 - .L_107)
.L_107:
        /*0034*/ 	.word	0x00000180
        /*0038*/ 	.word	0x00000001
        /*003c*/ 	.word	0x00000001


	//----- nvinfo : EIATTR_CBANK_PARAM_SIZE
	.align		4
.L_108:
        /*0040*/ 	.byte	0x03, 0x19
        /*0042*/ 	.short	0x0a00


	//----- nvinfo : EIATTR_PARAM_CBANK
	.align		4
        /*0044*/ 	.byte	0x04, 0x0a
        /*0046*/ 	.short	(.L_110 - .L_109)
	.align		4
.L_109:
        /*0048*/ 	.word	index@(.nv.constant0._ZN7cutlass13device_kernelIN5flash11enable_sm90INS1_16FlashAttnFwdSm90INS1_25CollectiveMainloopFwdSm90ILi2EN4cute5tupleIJNS5_1CILi1EEES8_S8_EEENS6_IJNS7_ILi128EEENS7_ILi64EEENS7_ILi256EEEEEELi256ENS_12float_e4m3_tEfNS_4arch4Sm90ELb0ELb1ELb0ELb0ELb1ELb0ELb0ELb1ELb0ELb1ELb1ELb0EEENS1_21CollectiveEpilogueFwdINS6_IJSA_SC_SB_EEES9_NS_10bfloat16_tESG_Li256ELb0ELb1ELb1ELb1EEENS1_19SingleTileSchedulerILb0ELb1ELb1ELi128EEEEEEEEEvNT_6ParamsE)
        /*004c*/ 	.short	0x0380
        /*004e*/ 	.short	0x0a00


	//----- nvinfo : EIATTR_SW_WAR
	.align		4
.L_110:
        /*0050*/ 	.byte	0x04, 0x36
        /*0052*/ 	.short	(.L_112 - .L_111)
.L_111:
        /*0054*/ 	.word	0x00000008
.L_112:


//--------------------- .nv.info._ZN7cutlass13device_kernelIN5flash11enable_sm90INS1_16FlashAttnFwdSm90INS1_25CollectiveMainloopFwdSm90ILi2EN4cute5tupleIJNS5_1CILi1EEES8_S8_EEENS6_IJNS7_ILi128EEENS7_ILi64EEENS7_ILi256EEEEEELi256ENS_12float_e4m3_tEfNS_4arch4Sm90ELb0ELb1ELb0ELb1ELb1ELb0ELb0ELb1ELb0ELb1ELb1ELb0EEENS1_21CollectiveEpilogueFwdINS6_IJSA_SC_SB_EEES9_NS_10bfloat16_tESG_Li256ELb1ELb1ELb1ELb1EEENS1_36VarlenDynamicPersistentTileSchedulerILi128ELi64ELi256ELi128ELb1ELb1ELb1ELb1ELb0ELb1EEEEEEEEEvNT_6ParamsE --------------------------
	.section	.nv.info._ZN7cutlass13device_kernelIN5flash11enable_sm90INS1_16FlashAttnFwdSm90INS1_25CollectiveMainloopFwdSm90ILi2EN4cute5tupleIJNS5_1CILi1EEES8_S8_EEENS6_IJNS7_ILi128EEENS7_ILi64EEENS7_ILi256EEEEEELi256ENS_12float_e4m3_tEfNS_4arch4Sm90ELb0ELb1ELb0ELb1ELb1ELb0ELb0ELb1ELb0ELb1ELb1ELb0EEENS1_21CollectiveEpilogueFwdINS6_IJSA_SC_SB_EEES9_NS_10bfloat16_tESG_Li256ELb1ELb1ELb1ELb1EEENS1_36VarlenDynamicPersistentTileSchedulerILi128ELi64ELi256ELi128ELb1ELb1ELb1ELb1ELb0ELb1EEEEEEEEEvNT_6ParamsE,"",@"SHT_CUDA_INFO"
	.sectionflags	@""
	.align	4


	//----- nvinfo : EIATTR_CUDA_API_VERSION
	.align		4
        /*0000*/ 	.byte	0x04, 0x37
        /*0002*/ 	.short	(.L_114 - .L_113)
.L_113:
        /*0004*/ 	.word	0x00000082


	//----- nvinfo : EIATTR_KPARAM_INFO
	.align		4
.L_114:
        /*0008*/ 	.byte	0x04, 0x17
        /*000a*/ 	.short	(.L_116 - .L_115)
.L_115:
        /*000c*/ 	.word	0x00000000
        /*0010*/ 	.short	0x0000
        /*0012*/ 	.short	0x0000
        /*0014*/ 	.byte	0x00, 0xf0, 0x01, 0x2a


	//----- nvinfo : EIATTR_SPARSE_MMA_MASK
	.align		4
.L_116:
        /*0018*/ 	.byte	0x03, 0x50
        /*001a*/ 	.short	0x0000


	//----- nvinfo : EIATTR_MAXREG_COUNT
	.align		4
        /*001c*/ 	.byte	0x03, 0x1b
        /*001e*/ 	.short	0x00a8


	//----- nvinfo : EIATTR_MERCURY_ISA_VERSION
	.align		4
        /*0020*/ 	.byte	0x03, 0x5f
        /*0022*/ 	.short	0x0101


	//----- nvinfo : EIATTR_VRC_CTA_INIT_COUNT
	.align		4
        /*0024*/ 	.byte	0x02, 0x4a
	.zero		1
	.zero		1


	//----- nvinfo : EIATTR_EXIT_INSTR_OFFSETS
	.align		4
        /*0028*/ 	.byte	0x04, 0x1c
        /*002a*/ 	.short	(.L_118 - .L_117)


	//   ....[0]....
.L_117:
        /*002c*/ 	.word	0x00000010


	//----- nvinfo : EIATTR_MAX_THREADS
	.align		4
.L_118:
        /*0030*/ 	.byte	0x04, 0x05
        /*0032*/ 	.short	(.L_120 - .L_119)
.L_119:
        /*0034*/ 	.word	0x00000180
        /*0038*/ 	.word	0x00000001
        /*003c*/ 	.word	0x00000001


	//----- nvinfo : EIATTR_CBANK_PARAM_SIZE
	.align		4
.L_120:
        /*0040*/ 	.byte	0x03, 0x19
        /*0042*/ 	.short	0x0a80


	//----- nvinfo : EIATTR_PARAM_CBANK
	.align		4
        /*0044*/ 	.byte	0x04, 0x0a
        /*0046*/ 	.short	(.L_122 - .L_121)
	.align		4
.L_121:
        /*0048*/ 	.word	index@(.nv.constant0._ZN7cutlass13device_kernelIN5flash11enable_sm90INS1_16FlashAttnFwdSm90INS1_25CollectiveMainloopFwdSm90ILi2EN4cute5tupleIJNS5_1CILi1EEES8_S8_EEENS6_IJNS7_ILi128EEENS7_ILi64EEENS7_ILi256EEEEEELi256ENS_12float_e4m3_tEfNS_4arch4Sm90ELb0ELb1ELb0ELb1ELb1ELb0ELb0ELb1ELb0ELb1ELb1ELb0EEENS1_21CollectiveEpilogueFwdINS6_IJSA_SC_SB_EEES9_NS_10bfloat16_tESG_Li256ELb1ELb1ELb1ELb1EEENS1_36VarlenDynamicPersistentTileSchedulerILi128ELi64ELi256ELi128ELb1ELb1ELb1ELb1ELb0ELb1EEEEEEEEEvNT_6ParamsE)
        /*004c*/ 	.short	0x0380
        /*004e*/ 	.short	0x0a80


	//----- nvinfo : EIATTR_SW_WAR
	.align		4
.L_122:
        /*0050*/ 	.byte	0x04, 0x36
        /*0052*/ 	.short	(.L_124 - .L_123)
.L_123:
        /*0054*/ 	.word	0x00000008
.L_124:


//--------------------- .nv.info._ZN7cutlass13device_kernelIN5flash11enable_sm90INS1_16FlashAttnFwdSm90INS1_25CollectiveMainloopFwdSm90ILi2EN4cute5tupleIJNS5_1CILi1EEES8_S8_EEENS6_IJNS7_ILi128EEENS7_ILi64EEENS7_ILi256EEEEEELi256ENS_12float_e4m3_tEfNS_4arch4Sm90ELb0ELb1ELb0ELb1ELb1ELb1ELb0ELb1ELb0ELb1ELb1ELb0EEENS1_21CollectiveEpilogueFwdINS6_IJSA_SC_SB_EEES9_NS_10bfloat16_tESG_Li256ELb1ELb1ELb1ELb1EEENS1_36VarlenDynamicPersistentTileSchedulerILi128ELi64ELi256ELi128ELb1ELb1ELb1ELb1ELb0ELb1EEEEEEEEEvNT_6ParamsE --------------------------
	.section	.nv.info._ZN7cutlass13device_kernelIN5flash11enable_sm90INS1_16FlashAttnFwdSm90INS1_25CollectiveMainloopFwdSm90ILi2EN4cute5tupleIJNS5_1CILi1EEES8_S8_EEENS6_IJNS7_ILi128EEENS7_ILi64EEENS7_ILi256EEEEEELi256ENS_12float_e4m3_tEfNS_4arch4Sm90ELb0ELb1ELb0ELb1ELb1ELb1ELb0ELb1ELb0ELb1ELb1ELb0EEENS1_21CollectiveEpilogueFwdINS6_IJSA_SC_SB_EEES9_NS_10bfloat16_tESG_Li256ELb1ELb1ELb1ELb1EEENS1_36VarlenDynamicPersistentTileSchedulerILi128ELi64ELi256ELi128ELb1ELb1ELb1ELb1ELb0ELb1EEEEEEEEEvNT_6ParamsE,"",@"SHT_CUDA_INFO"
	.sectionflags	@""
	.align	4


	//----- nvinfo : EIATTR_CUDA_API_VERSION
	.align		4
        /*0000*/ 	.byte	0x04, 0x37
        /*0002*/ 	.short	(.L_126 - .L_125)
.L_125:
        /*0004*/ 	.word	0x00000082


	//----- nvinfo : EIATTR_KPARAM_INFO
	.align		4
.L_126:
        /*0008*/ 	.byte	0x04, 0x17
        /*000a*/ 	.short	(.L_128 - .L_127)
.L_127:
        /*000c*/ 	.word	0x00000000
        /*0010*/ 	.short	0x0000
        /*0012*/ 	.short	0x0000
        /*0014*/ 	.byte	0x00, 0xf0, 0x01, 0x2a


	//----- nvinfo : EIATTR_SPARSE_MMA_MASK
	.align		4
.L_128:
        /*0018*/ 	.byte	0x03, 0x50
        /*001a*/ 	.short	0x0000


	//----- nvinfo : EIATTR_MAXREG_COUNT
	.align		4
        /*001c*/ 	.byte	0x03, 0x1b
        /*001e*/ 	.short	0x00a8


	//----- nvinfo : EIATTR_MERCURY_ISA_VERSION
	.align		4
        /*0020*/ 	.byte	0x03, 0x5f
        /*0022*/ 	.short	0x0101


	//----- nvinfo : EIATTR_VRC_CTA_INIT_COUNT
	.align		4
        /*0024*/ 	.byte	0x02, 0x4a
	.zero		1
	.zero		1


	//----- nvinfo : EIATTR_EXIT_INSTR_OFFSETS
	.align		4
        /*0028*/ 	.byte	0x04, 0x1c
        /*002a*/ 	.short	(.L_130 - .L_129)


	//   ....[0]....
.L_129:
        /*002c*/ 	.word	0x00000010


	//----- nvinfo : EIATTR_MAX_THREADS
	.align		4
.L_130:
        /*0030*/ 	.byte	0x04, 0x05
        /*0032*/ 	.short	(.L_132 - .L_131)
.L_131:
        /*0034*/ 	.word	0x00000180
        /*0038*/ 	.word	0x00000001
        /*003c*/ 	.word	0x00000001


	//----- nvinfo : EIATTR_CBANK_PARAM_SIZE
	.align		4
.L_132:
        /*0040*/ 	.byte	0x03, 0x19
        /*0042*/ 	.short	0x0a80


	//----- nvinfo : EIATTR_PARAM_CBANK
	.align		4
        /*0044*/ 	.byte	0x04, 0x0a
        /*0046*/ 	.short	(.L_134 - .L_133)
	.align		4
.L_133:
        /*0048*/ 	.word	index@(.nv.constant0._ZN7cutlass13device_kernelIN5flash11enable_sm90INS1_16FlashAttnFwdSm90INS1_25CollectiveMainloopFwdSm90ILi2EN4cute5tupleIJNS5_1CILi1EEES8_S8_EEENS6_IJNS7_ILi128EEENS7_ILi64EEENS7_ILi256EEEEEELi256ENS_12float_e4m3_tEfNS_4arch4Sm90ELb0ELb1ELb0ELb1ELb1ELb1ELb0ELb1ELb0ELb1ELb1ELb0EEENS1_21CollectiveEpilogueFwdINS6_IJSA_SC_SB_EEES9_NS_10bfloat16_tESG_Li256ELb1ELb1ELb1ELb1EEENS1_36VarlenDynamicPersistentTileSchedulerILi128ELi64ELi256ELi128ELb1ELb1ELb1ELb1ELb0ELb1EEEEEEEEEvNT_6ParamsE)
        /*004c*/ 	.short	0x0380
        /*004e*/ 	.short	0x0a80


	//----- nvinfo : EIATTR_SW_WAR
	.align		4
.L_134:
        /*0050*/ 	.byte	0x04, 0x36
        /*0052*/ 	.short	(.L_136 - .L_135)
.L_135:
        /*0054*/ 	.word	0x00000008
.L_136:


//--------------------- .nv.info._ZN7cutlass13device_kernelIN5flash11enable_sm90INS1_16FlashAttnFwdSm90INS1_25CollectiveMainloopFwdSm90ILi2EN4cute5tupleIJNS5_1CILi1EEES8_S8_EEENS6_IJNS7_ILi128EEESA_NS7_ILi256EEEEEELi256ENS_12float_e4m3_tEfNS_4arch4Sm90ELb1ELb0ELb0ELb0ELb1ELb0ELb0ELb1ELb0ELb1ELb1ELb0EEENS1_21CollectiveEpilogueFwdINS6_IJSA_SB_SA_EEES9_NS_10bfloat16_tESF_Li256ELb0ELb1ELb1ELb1EEENS1_19SingleTileSchedulerILb0ELb1ELb1ELi128EEEEEEEEEvNT_6ParamsE --------------------------
	.section	.nv.info._ZN7cutlass13device_kernelIN5flash11enable_sm90INS1_16FlashAttnFwdSm90INS1_25CollectiveMainloopFwdSm90ILi2EN4cute5tupleIJNS5_1CILi1EEES8_S8_EEENS6_IJNS7_ILi128EEESA_NS7_ILi256EEEEEELi256ENS_12float_e4m3_tEfNS_4arch4Sm90ELb1ELb0ELb0ELb0ELb1ELb0ELb0ELb1ELb0ELb1ELb1ELb0EEENS1_21CollectiveEpilogueFwdINS6_IJSA_SB_SA_EEES9_NS_10bfloat16_tESF_Li256ELb0ELb1ELb1ELb1EEENS1_19SingleTileSchedulerILb0ELb1ELb1ELi128EEEEEEEEEvNT_6ParamsE,"",@"SHT_CUDA_INFO"
	.sectionflags	@""
	.align	4


	//----- nvinfo : EIATTR_CUDA_API_VERSION
	.align		4
        /*0000*/ 	.byte	0x04, 0x37
        /*0002*/ 	.short	(.L_138 - .L_137)
.L_137:
        /*0004*/ 	.word	0x00000082


	//----- nvinfo : EIATTR_KPARAM_INFO
	.align		4
.L_138:
        /*0008*/ 	.byte	0x04, 0x17
        /*000a*/ 	.short	(.L_140 - .L_139)
.L_139:
        /*000c*/ 	.word	0x00000000
        /*0010*/ 	.short	0x0000
        /*0012*/ 	.short	0x0000
        /*0014*/ 	.byte	0x00, 0xf0, 0x01, 0x28


	//----- nvinfo : EIATTR_SPARSE_MMA_MASK
	.align		4
.L_140:
        /*0018*/ 	.byte	0x03, 0x50
        /*001a*/ 	.short	0x0000


	//----- nvinfo : EIATTR_MAXREG_COUNT
	.align		4
        /*001c*/ 	.byte	0x03, 0x1b
        /*001e*/ 	.short	0x00a8


	//----- nvinfo : EIATTR_MERCURY_ISA_VERSION
	.align		4
        /*0020*/ 	.byte	0x03, 0x5f
        /*0022*/ 	.short	0x0101


	//----- nvinfo : EIATTR_VRC_CTA_INIT_COUNT
	.align		4
        /*0024*/ 	.byte	0x02, 0x4a
	.zero		1
	.zero		1


	//----- nvinfo : EIATTR_EXIT_INSTR_OFFSETS
	.align		4
        /*0028*/ 	.byte	0x04, 0x1c
        /*002a*/ 	.short	(.L_142 - .L_141)


	//   ....[0]....
.L_141:
        /*002c*/ 	.word	0x00000010


	//----- nvinfo : EIATTR_MAX_THREADS
	.align		4
.L_142:
        /*0030*/ 	.byte	0x04, 0x05
        /*0032*/ 	.short	(.L_144 - .L_143)
.L_143:
        /*0034*/ 	.word	0x00000180
        /*0038*/ 	.word	0x00000001
        /*003c*/ 	.word	0x00000001


	//----- nvinfo : EIATTR_CBANK_PARAM_SIZE
	.align		4
.L_144:
        /*0040*/ 	.byte	0x03, 0x19
        /*0042*/ 	.short	0x0a00


	//----- nvinfo : EIATTR_PARAM_CBANK
	.align		4
        /*0044*/ 	.byte	0x04, 0x0a
        /*0046*/ 	.short	(.L_146 - .L_145)
	.align		4
.L_145:
        /*0048*/ 	.word	index@(.nv.constant0._ZN7cutlass13device_kernelIN5flash11enable_sm90INS1_16FlashAttnFwdSm90INS1_25CollectiveMainloopFwdSm90ILi2EN4cute5tupleIJNS5_1CILi1EEES8_S8_EEENS6_IJNS7_ILi128EEESA_NS7_ILi256EEEEEELi256ENS_12float_e4m3_tEfNS_4arch4Sm90ELb1ELb0ELb0ELb0ELb1ELb0ELb0ELb1ELb0ELb1ELb1ELb0EEENS1_21CollectiveEpilogueFwdINS6_IJSA_SB_SA_EEES9_NS_10bfloat16_tESF_Li256ELb0ELb1ELb1ELb1EEENS1_19SingleTileSchedulerILb0ELb1ELb1ELi128EEEEEEEEEvNT_6ParamsE)
        /*004c*/ 	.short	0x0380
        /*004e*/ 	.short	0x0a00


	//----- nvinfo : EIATTR_SW_WAR
	.align		4
.L_146:
        /*0050*/ 	.byte	0x04, 0x36
        /*0052*/ 	.short	(.L_148 - .L_147)
.L_147:
        /*0054*/ 	.word	0x00000008
.L_148:


//--------------------- .nv.info._ZN7cutlass13device_kernelIN5flash11enable_sm90INS1_16FlashAttnFwdSm90INS1_25CollectiveMainloopFwdSm90ILi2EN4cute5tupleIJNS5_1CILi1EEES8_S8_EEENS6_IJNS7_ILi128EEESA_NS7_ILi256EEEEEELi256ENS_12float_e4m3_tEfNS_4arch4Sm90ELb1ELb0ELb0ELb1ELb1ELb0ELb0ELb1ELb0ELb1ELb1ELb0EEENS1_21CollectiveEpilogueFwdINS6_IJSA_SB_SA_EEES9_NS_10bfloat16_tESF_Li256ELb1ELb1ELb1ELb1EEENS1_36VarlenDynamicPersistentTileSchedulerILi128ELi128ELi256ELi128ELb1ELb1ELb1ELb1ELb1ELb1EEEEEEEEEvNT_6ParamsE --------------------------
	.section	.nv.info._ZN7cutlass13device_kernelIN5flash11enable_sm90INS1_16FlashAttnFwdSm90INS1_25CollectiveMainloopFwdSm90ILi2EN4cute5tupleIJNS5_1CILi1EEES8_S8_EEENS6_IJNS7_ILi128EEESA_NS7_ILi256EEEEEELi256ENS_12float_e4m3_tEfNS_4arch4Sm90ELb1ELb0ELb0ELb1ELb1ELb0ELb0ELb1ELb0ELb1ELb1ELb0EEENS1_21CollectiveEpilogueFwdINS6_IJSA_SB_SA_EEES9_NS_10bfloat16_tESF_Li256ELb1ELb1ELb1ELb1EEENS1_36VarlenDynamicPersistentTileSchedulerILi128ELi128ELi256ELi128ELb1ELb1ELb1ELb1ELb1ELb1EEEEEEEEEvNT_6ParamsE,"",@"SHT_CUDA_INFO"
	.sectionflags	@""
	.align	4


	//----- nvinfo : EIATTR_CUDA_API_VERSION
	.align		4
        /*0000*/ 	.byte	0x04, 0x37
        /*0002*/ 	.short	(.L_150 - .L_149)
.L_149:
        /*0004*/ 	.word	0x00000082


	//----- nvinfo : EIATTR_KPARAM_INFO
	.align		4
.L_150:
        /*0008*/ 	.byte	0x04, 0x17
        /*000a*/ 	.short	(.L_152 - .L_151)
.L_151:
        /*000c*/ 	.word	0x00000000
        /*0010*/ 	.short	0x0000
        /*0012*/ 	.short	0x0000
        /*0014*/ 	.byte	0x00, 0xf0, 0x01, 0x2a


	//----- nvinfo : EIATTR_SPARSE_MMA_MASK
	.align		4
.L_152:
        /*0018*/ 	.byte	0x03, 0x50
        /*001a*/ 	.short	0x0000


	//----- nvinfo : EIATTR_MAXREG_COUNT
	.align		4
        /*001c*/ 	.byte	0x03, 0x1b
        /*001e*/ 	.short	0x00a8


	//----- nvinfo : EIATTR_MERCURY_ISA_VERSION
	.align		4
        /*0020*/ 	.byte	0x03, 0x5f
        /*0022*/ 	.short	0x0101


	//----- nvinfo : EIATTR_VRC_CTA_INIT_COUNT
	.align		4
        /*0024*/ 	.byte	0x02, 0x4a
	.zero		1
	.zero		1


	//----- nvinfo : EIATTR_EXIT_INSTR_OFFSETS
	.align		4
        /*0028*/ 	.byte	0x04, 0x1c
        /*002a*/ 	.short	(.L_154 - .L_153)


	//   ....[0]....
.L_153:
        /*002c*/ 	.word	0x00000010


	//----- nvinfo : EIATTR_MAX_THREADS
	.align		4
.L_154:
        /*0030*/ 	.byte	0x04, 0x05
        /*0032*/ 	.short	(.L_156 - .L_155)
.L_155:
        /*0034*/ 	.word	0x00000180
        /*0038*/ 	.word	0x00000001
        /*003c*/ 	.word	0x00000001


	//----- nvinfo : EIATTR_CBANK_PARAM_SIZE
	.align		4
.L_156:
        /*0040*/ 	.byte	0x03, 0x19
        /*0042*/ 	.short	0x0a80


	//----- nvinfo : EIATTR_PARAM_CBANK
	.align		4
        /*0044*/ 	.byte	0x04, 0x0a
        /*0046*/ 	.short	(.L_158 - .L_157)
	.align		4
.L_157:
        /*0048*/ 	.word	index@(.nv.constant0._ZN7cutlass13device_kernelIN5flash11enable_sm90INS1_16FlashAttnFwdSm90INS1_25CollectiveMainloopFwdSm90ILi2EN4cute5tupleIJNS5_1CILi1EEES8_S8_EEENS6_IJNS7_ILi128EEESA_NS7_ILi256EEEEEELi256ENS_12float_e4m3_tEfNS_4arch4Sm90ELb1ELb0ELb0ELb1ELb1ELb0ELb0ELb1ELb0ELb1ELb1ELb0EEENS1_21CollectiveEpilogueFwdINS6_IJSA_SB_SA_EEES9_NS_10bfloat16_tESF_Li256ELb1ELb1ELb1ELb1EEENS1_36VarlenDynamicPersistentTileSchedulerILi128ELi128ELi256ELi128ELb1ELb1ELb1ELb1ELb1ELb1EEEEEEEEEvNT_6ParamsE)
        /*004c*/ 	.short	0x0380
        /*004e*/ 	.short	0x0a80


	//----- nvinfo : EIATTR_SW_WAR
	.align		4
.L_158:
        /*0050*/ 	.byte	0x04, 0x36
        /*0052*/ 	.short	(.L_160 - .L_159)
.L_159:
        /*0054*/ 	.word	0x00000008
.L_160:


//--------------------- .nv.info._ZN7cutlass13device_kernelIN5flash11enable_sm90INS1_16FlashAttnFwdSm90INS1_25CollectiveMainloopFwdSm90ILi2EN4cute5tupleIJNS5_1CILi1EEES8_S8_EEENS6_IJNS7_ILi128EEESA_NS7_ILi256EEEEEELi256ENS_12float_e4m3_tEfNS_4arch4Sm90ELb1ELb0ELb0ELb1ELb1ELb1ELb0ELb1ELb0ELb1ELb1ELb0EEENS1_21CollectiveEpilogueFwdINS6_IJSA_SB_SA_EEES9_NS_10bfloat16_tESF_Li256ELb1ELb1ELb1ELb1EEENS1_36VarlenDynamicPersistentTileSchedulerILi128ELi128ELi256ELi128ELb1ELb1ELb1ELb1ELb1ELb1EEEEEEEEEvNT_6ParamsE --------------------------
	.section	.nv.info._ZN7cutlass13device_kernelIN5flash11enable_sm90INS1_16FlashAttnFwdSm90INS1_25CollectiveMainloopFwdSm90ILi2EN4cute5tupleIJNS5_1CILi1EEES8_S8_EEENS6_IJNS7_ILi128EEESA_NS7_ILi256EEEEEELi256ENS_12float_e4m3_tEfNS_4arch4Sm90ELb1ELb0ELb0ELb1ELb1ELb1ELb0ELb1ELb0ELb1ELb1ELb0EEENS1_21CollectiveEpilogueFwdINS6_IJSA_SB_SA_EEES9_NS_10bfloat16_tESF_Li256ELb1ELb1ELb1ELb1EEENS1_36VarlenDynamicPersistentTileSchedulerILi128ELi128ELi256ELi128ELb1ELb1ELb1ELb1ELb1ELb1EEEEEEEEEvNT_6ParamsE,"",@"SHT_CUDA_INFO"
	.sectionflags	@""
	.align	4


	//----- nvinfo : EIATTR_CUDA_API_VERSION
	.align		4
        /*0000*/ 	.byte	0x04, 0x37
        /*0002*/ 	.short	(.L_162 - .L_161)
.L_161:
        /*0004*/ 	.word	0x00000082


	//----- nvinfo : EIATTR_KPARAM_INFO
	.align		4
.L_162:
        /*0008*/ 	.byte	0x04, 0x17
        /*000a*/ 	.short	(.L_164 - .L_163)
.L_163:
        /*000c*/ 	.word	0x00000000
        /*0010*/ 	.short	0x0000
        /*0012*/ 	.short	0x0000
        /*0014*/ 	.byte	0x00, 0xf0, 0x01, 0x2a


	//----- nvinfo : EIATTR_SPARSE_MMA_MASK
	.align		4
.L_164:
        /*0018*/ 	.byte	0x03, 0x50
        /*001a*/ 	.short	0x0000


	//----- nvinfo : EIATTR_MAXREG_COUNT
	.align		4
        /*001c*/ 	.byte	0x03, 0x1b
        /*001e*/ 	.short	0x00a8


	//----- nvinfo : EIATTR_MERCURY_ISA_VERSION
	.align		4
        /*0020*/ 	.byte	0x03, 0x5f
        /*0022*/ 	.short	0x0101


	//----- nvinfo : EIATTR_VRC_CTA_INIT_COUNT
	.align		4
        /*0024*/ 	.byte	0x02, 0x4a
	.zero		1
	.zero		1


	//----- nvinfo : EIATTR_EXIT_INSTR_OFFSETS
	.align		4
        /*0028*/ 	.byte	0x04, 0x1c
        /*002a*/ 	.short	(.L_166 - .L_165)


	//   ....[0]....
.L_165:
        /*002c*/ 	.word	0x00000010


	//----- nvinfo : EIATTR_MAX_THREADS
	.align		4
.L_166:
        /*0030*/ 	.byte	0x04, 0x05
        /*0032*/ 	.short	(.L_168 - .L_167)
.L_167:
        /*0034*/ 	.word	0x00000180
        /*0038*/ 	.word	0x00000001
        /*003c*/ 	.word	0x00000001


	//----- nvinfo : EIATTR_CBANK_PARAM_SIZE
	.align		4
.L_168:
        /*0040*/ 	.byte	0x03, 0x19
        /*0042*/ 	.short	0x0a80


	//----- nvinfo : EIATTR_PARAM_CBANK
	.align		4
        /*0044*/ 	.byte	0x04, 0x0a
        /*0046*/ 	.short	(.L_170 - .L_169)
	.align		4
.L_169:
        /*0048*/ 	.word	index@(.nv.constant0._ZN7cutlass13device_kernelIN5flash11enable_sm90INS1_16FlashAttnFwdSm90INS1_25CollectiveMainloopFwdSm90ILi2EN4cute5tupleIJNS5_1CILi1EEES8_S8_EEENS6_IJNS7_ILi128EEESA_NS7_ILi256EEEEEELi256ENS_12float_e4m3_tEfNS_4arch4Sm90ELb1ELb0ELb0ELb1ELb1ELb1ELb0ELb1ELb0ELb1ELb1ELb0EEENS1_21CollectiveEpilogueFwdINS6_IJSA_SB_SA_EEES9_NS_10bfloat16_tESF_Li256ELb1ELb1ELb1ELb1EEENS1_36VarlenDynamicPersistentTileSchedulerILi128ELi128ELi256ELi128ELb1ELb1ELb1ELb1ELb1ELb1EEEEEEEEEvNT_6ParamsE)
        /*004c*/ 	.short	0x0380
        /*004e*/ 	.short	0x0a80


	//----- nvinfo : EIATTR_SW_WAR
	.align		4
.L_170:
        /*0050*/ 	.byte	0x04, 0x36
        /*0052*/ 	.short	(.L_172 - .L_171)
.L_171:
        /*0054*/ 	.word	0x00000008
.L_172:


//--------------------- .nv.callgraph             --------------------------
	.section	.nv.callgraph,"",@"SHT_CUDA_CALLGRAPH"
	.align	4
	.sectionentsize	8
	.align		4
        /*0000*/ 	.word	0x00000000
	.align		4
        /*0004*/ 	.word	0xffffffff
	.align		4
        /*0008*/ 	.word	0x00000000
	.align		4
        /*000c*/ 	.word	0xfffffffe
	.align		4
        /*0010*/ 	.word	0x00000000
	.align		4
        /*0014*/ 	.word	0xfffffffd
	.align		4
        /*0018*/ 	.word	0x00000000
	.align		4
        /*001c*/ 	.word	0xfffffffc


//--------------------- .nv.constant4             --------------------------
	.section	.nv.constant4,"a",@progbits
	.align	8
	.align		8
.nv.constant4:
        /*0000*/ 	.dword	_ZN78_INTERNAL_15aef12b_42_flash_fwd_hdim256_e4m3_paged_split_sm90_cu_bdbb69e5_34534cuda3std3__45__cpo5beginE
	.align		8
        /*0008*/ 	.dword	_ZN78_INTERNAL_15aef12b_42_flash_fwd_hdim256_e4m3_paged_split_sm90_cu_bdbb69e5_34534cuda3std3__45__cpo3endE
	.align		8
        /*0010*/ 	.dword	_ZN78_INTERNAL_15aef12b_42_flash_fwd_hdim256_e4m3_paged_split_sm90_cu_bdbb69e5_34534cuda3std3__45__cpo6cbeginE
	.align		8
        /*0018*/ 	.dword	_ZN78_INTERNAL_15aef12b_42_flash_fwd_hdim256_e4m3_paged_split_sm90_cu_bdbb69e5_34534cuda3std3__45__cpo4cendE
	.align		8
        /*0020*/ 	.dword	_ZN78_INTERNAL_15aef12b_42_flash_fwd_hdim256_e4m3_paged_split_sm90_cu_bdbb69e5_34534cuda3std3__480_GLOBAL__N__15aef12b_42_flash_fwd_hdim256_e4m3_paged_split_sm90_cu_bdbb69e5_34536ignoreE
	.align		8
        /*0028*/ 	.dword	_ZN78_INTERNAL_15aef12b_42_flash_fwd_hdim256_e4m3_paged_split_sm90_cu_bdbb69e5_34534cuda3std3__419piecewise_constructE
	.align		8
        /*0030*/ 	.dword	_ZN78_INTERNAL_15aef12b_42_flash_fwd_hdim256_e4m3_paged_split_sm90_cu_bdbb69e5_34534cuda3std3__48in_placeE
	.align		8
        /*0038*/ 	.dword	_ZN78_INTERNAL_15aef12b_42_flash_fwd_hdim256_e4m3_paged_split_sm90_cu_bdbb69e5_34534cuda3std6ranges3__45__cpo4swapE
	.align		8
        /*0040*/ 	.dword	_ZN78_INTERNAL_15aef12b_42_flash_fwd_hdim256_e4m3_paged_split_sm90_cu_bdbb69e5_34534cuda3std6ranges3__45__cpo9iter_moveE
	.align		8
        /*0048*/ 	.dword	_ZN78_INTERNAL_15aef12b_42_flash_fwd_hdim256_e4m3_paged_split_sm90_cu_bdbb69e5_34534cute7productE
	.align		8
        /*0050*/ 	.dword	_ZN78_INTERNAL_15aef12b_42_flash_fwd_hdim256_e4m3_paged_split_sm90_cu_bdbb69e5_34534cute1_E


//--------------------- .text._ZN7cutlass13device_kernelIN5flash11enable_sm90INS1_16FlashAttnFwdSm90INS1_25CollectiveMainloopFwdSm90ILi2EN4cute5tupleIJNS5_1CILi1EEES8_S8_EEENS6_IJNS7_ILi128EEESA_NS7_ILi256EEEEEELi256ENS_12float_e4m3_tEfNS_4arch4Sm90ELb0ELb0ELb0ELb0ELb1ELb0ELb0ELb1ELb0ELb1ELb1ELb0EEENS1_21CollectiveEpilogueFwdINS6_IJSA_SB_SA_EEES9_NS_10bfloat16_tESF_Li256ELb0ELb1ELb1ELb1EEENS1_19SingleTileSchedulerILb0ELb1ELb1ELi128EEEEEEEEEvNT_6ParamsE --------------------------
	.section	.text._ZN7cutlass13device_kernelIN5flash11enable_sm90INS1_16FlashAttnFwdSm90INS1_25CollectiveMainloopFwdSm90ILi2EN4cute5tupleIJNS5_1CILi1EEES8_S8_EEENS6_IJNS7_ILi128EEESA_NS7_ILi256EEEEEELi256ENS_12float_e4m3_tEfNS_4arch4Sm90ELb0ELb0ELb0ELb0ELb1ELb0ELb0ELb1ELb0ELb1ELb1ELb0EEENS1_21CollectiveEpilogueFwdINS6_IJSA_SB_SA_EEES9_NS_10bfloat16_tESF_Li256ELb0ELb1ELb1ELb1EEENS1_19SingleTileSchedulerILb0ELb1ELb1ELi128EEEEEEEEEvNT_6ParamsE,"ax",@progbits
	.align	128
.text._ZN7cutlass13device_kernelIN5flash11enable_sm90INS1_16FlashAttnFwdSm90INS1_25CollectiveMainloopFwdSm90ILi2EN4cute5tupleIJNS5_1CILi1EEES8_S8_EEENS6_IJNS7_ILi128EEESA_NS7_ILi256EEEEEELi256ENS_12float_e4m3_tEfNS_4arch4Sm90ELb0ELb0ELb0ELb0ELb1ELb0ELb0ELb1ELb0ELb1ELb1ELb0EEENS1_21CollectiveEpilogueFwdINS6_IJSA_SB_SA_EEES9_NS_10bfloat16_tESF_Li256ELb0ELb1ELb1ELb1EEENS1_19SingleTileSchedulerILb0ELb1ELb1ELi128EEEEEEEEEvNT_6ParamsE:
        .type           _ZN7cutlass13device_kernelIN5flash11enable_sm90INS1_16FlashAttnFwdSm90INS1_25CollectiveMainloopFwdSm90ILi2EN4cute5tupleIJNS5_1CILi1EEES8_S8_EEENS6_IJNS7_ILi128EEESA_NS7_ILi256EEEEEELi256ENS_12float_e4m3_tEfNS_4arch4Sm90ELb0ELb0ELb0ELb0ELb1ELb0ELb0ELb1ELb0ELb1ELb1ELb0EEENS1_21CollectiveEpilogueFwdINS6_IJSA_SB_SA_EEES9_NS_10bfloat16_tESF_Li256ELb0ELb1ELb1ELb1EEENS1_19SingleTileSchedulerILb0ELb1ELb1ELi128EEEEEEEEEvNT_6ParamsE,@function
        .size           _ZN7cutlass13device_kernelIN5flash11enable_sm90INS1_16FlashAttnFwdSm90INS1_25CollectiveMainloopFwdSm90ILi2EN4cute5tupleIJNS5_1CILi1EEES8_S8_EEENS6_IJNS7_ILi128EEESA_NS7_ILi256EEEEEELi256ENS_12float_e4m3_tEfNS_4arch4Sm90ELb0ELb0ELb0ELb0ELb1ELb0ELb0ELb1ELb0ELb1ELb1ELb0EEENS1_21CollectiveEpilogueFwdINS6_IJSA_SB_SA_EEES9_NS_10bfloat16_tESF_Li256ELb0ELb1ELb1ELb1EEENS1_19SingleTileSchedulerILb0ELb1ELb1ELi128EEEEEEEEEvNT_6ParamsE,(.L_x_9 - _ZN7cutlass13device_kernelIN5flash11enable_sm90INS1_16FlashAttnFwdSm90INS1_25CollectiveMainloopFwdSm90ILi2EN4cute5tupleIJNS5_1CILi1EEES8_S8_EEENS6_IJNS7_ILi128EEESA_NS7_ILi256EEEEEELi256ENS_12float_e4m3_tEfNS_4arch4Sm90ELb0ELb0ELb0ELb0ELb1ELb0ELb0ELb1ELb0ELb1ELb1ELb0EEENS1_21CollectiveEpilogueFwdINS6_IJSA_SB_SA_EEES9_NS_10bfloat16_tESF_Li256ELb0ELb1ELb1ELb1EEENS1_19SingleTileSchedulerILb0ELb1ELb1ELi128EEEEEEEEEvNT_6ParamsE)
        .other          _ZN7cutlass13device_kernelIN5flash11enable_sm90INS1_16FlashAttnFwdSm90INS1_25CollectiveMainloopFwdSm90ILi2EN4cute5tupleIJNS5_1CILi1EEES8_S8_EEENS6_IJNS7_ILi128EEESA_NS7_ILi256EEEEEELi256ENS_12float_e4m3_tEfNS_4arch4Sm90ELb0ELb0ELb0ELb0ELb1ELb0ELb0ELb1ELb0ELb1ELb1ELb0EEENS1_21CollectiveEpilogueFwdINS6_IJSA_SB_SA_EEES9_NS_10bfloat16_tESF_Li256ELb0ELb1ELb1ELb1EEENS1_19SingleTileSchedulerILb0ELb1ELb1ELi128EEEEEEEEEvNT_6ParamsE,@"STO_CUDA_ENTRY STV_DEFAULT"
_ZN7cutlass13device_kernelIN5flash11enable_sm90INS1_16FlashAttnFwdSm90INS1_25CollectiveMainloopFwdSm90ILi2EN4cute5tupleIJNS5_1CILi1EEES8_S8_EEENS6_IJNS7_ILi128EEESA_NS7_ILi256EEEEEELi256ENS_12float_e4m3_tEfNS_4arch4Sm90ELb0ELb0ELb0ELb0ELb1ELb0ELb0ELb1ELb0ELb1ELb1ELb0EEENS1_21CollectiveEpilogueFwdINS6_IJSA_SB_SA_EEES9_NS_10bfloat16_tESF_Li256ELb0ELb1ELb1ELb1EEENS1_19SingleTileSchedulerILb0ELb1ELb1ELi128EEEEEEEEEvNT_6ParamsE:
[----:B------:R-:W-:Y:S01]  /*0000*/  LDC R1, c[0x0][0x37c] ;  /* 0x0000df00ff017b82 */ /* 0x000fe20000000800 */
[----:B------:R-:W-:Y:S05]  /*0010*/  EXIT ;  /* 0x000000000000794d */ /* 0x000fea0003800000 */
.L_x_0:
[----:B------:R-:W-:-:S00]  /*0020*/  BRA `(.L_x_0) ;  /* 0xfffffffc00fc7947 */ /* 0x000fc0000383ffff */
[----:B------:R-:W-:-:S00]  /*0030*/  NOP ;  /* 0x0000000000007918 */ /* 0x000fc00000000000 */
        /* <DEDUP_REMOVED lines=12> */
.L_x_9:


//--------------------- .text._ZN7cutlass13device_kernelIN5flash11enable_sm90INS1_16FlashAttnFwdSm90INS1_25CollectiveMainloopFwdSm90ILi2EN4cute5tupleIJNS5_1CILi1EEES8_S8_EEENS6_IJNS7_ILi128EEESA_NS7_ILi256EEEEEELi256ENS_12float_e4m3_tEfNS_4arch4Sm90ELb0ELb0ELb0ELb1ELb1ELb0ELb0ELb1ELb0ELb1ELb1ELb0EEENS1_21CollectiveEpilogueFwdINS6_IJSA_SB_SA_EEES9_NS_10bfloat16_tESF_Li256ELb1ELb1ELb1ELb1EEENS1_36VarlenDynamicPersistentTileSchedulerILi128ELi128ELi256ELi128ELb1ELb1ELb1ELb0ELb1ELb1EEEEEEEEEvNT_6ParamsE --------------------------
	.section	.text._ZN7cutlass13device_kernelIN5flash11enable_sm90INS1_16FlashAttnFwdSm90INS1_25CollectiveMainloopFwdSm90ILi2EN4cute5tupleIJNS5_1CILi1EEES8_S8_EEENS6_IJNS7_ILi128EEESA_NS7_ILi256EEEEEELi256ENS_12float_e4m3_tEfNS_4arch4Sm90ELb0ELb0ELb0ELb1ELb1ELb0ELb0ELb1ELb0ELb1ELb1ELb0EEENS1_21CollectiveEpilogueFwdINS6_IJSA_SB_SA_EEES9_NS_10bfloat16_tESF_Li256ELb1ELb1ELb1ELb1EEENS1_36VarlenDynamicPersistentTileSchedulerILi128ELi128ELi256ELi128ELb1ELb1ELb1ELb0ELb1ELb1EEEEEEEEEvNT_6ParamsE,"ax",@progbits
	.align	128
.text._ZN7cutlass13device_kernelIN5flash11enable_sm90INS1_16FlashAttnFwdSm90INS1_25CollectiveMainloopFwdSm90ILi2EN4cute5tupleIJNS5_1CILi1EEES8_S8_EEENS6_IJNS7_ILi128EEESA_NS7_ILi256EEEEEELi256ENS_12float_e4m3_tEfNS_4arch4Sm90ELb0ELb0ELb0ELb1ELb1ELb0ELb0ELb1ELb0ELb1ELb1ELb0EEENS1_21CollectiveEpilogueFwdINS6_IJSA_SB_SA_EEES9_NS_10bfloat16_tESF_Li256ELb1ELb1ELb1ELb1EEENS1_36VarlenDynamicPersistentTileSchedulerILi128ELi128ELi256ELi128ELb1ELb1ELb1ELb0ELb1ELb1EEEEEEEEEvNT_6ParamsE:
        .type           _ZN7cutlass13device_kernelIN5flash11enable_sm90INS1_16FlashAttnFwdSm90INS1_25CollectiveMainloopFwdSm90ILi2EN4cute5tupleIJNS5_1CILi1EEES8_S8_EEENS6_IJNS7_ILi128EEESA_NS7_ILi256EEEEEELi256ENS_12float_e4m3_tEfNS_4arch4Sm90ELb0ELb0ELb0ELb1ELb1ELb0ELb0ELb1ELb0ELb1ELb1ELb0EEENS1_21CollectiveEpilogueFwdINS6_IJSA_SB_SA_EEES9_NS_10bfloat16_tESF_Li256ELb1ELb1ELb1ELb1EEENS1_36VarlenDynamicPersistentTileSchedulerILi128ELi128ELi256ELi128ELb1ELb1ELb1ELb0ELb1ELb1EEEEEEEEEvNT_6ParamsE,@function
        .size           _ZN7cutlass13device_kernelIN5flash11enable_sm90INS1_16FlashAttnFwdSm90INS1_25CollectiveMainloopFwdSm90ILi2EN4cute5tupleIJNS5_1CILi1EEES8_S8_EEENS6_IJNS7_ILi128EEESA_NS7_ILi256EEEEEELi256ENS_12float_e4m3_tEfNS_4arch4Sm90ELb0ELb0ELb0ELb1ELb1ELb0ELb0ELb1ELb0ELb1ELb1ELb0EEENS1_21CollectiveEpilogueFwdINS6_IJSA_SB_SA_EEES9_NS_10bfloat16_tESF_Li256ELb1ELb1ELb1ELb1EEENS1_36VarlenDynamicPersistentTileSchedulerILi128ELi128ELi256ELi128ELb1ELb1ELb1ELb0ELb1ELb1EEEEEEEEEvNT_6ParamsE,(.L_x_10 - _ZN7cutlass13device_kernelIN5flash11enable_sm90INS1_16FlashAttnFwdSm90INS1_25CollectiveMainloopFwdSm90ILi2EN4cute5tupleIJNS5_1CILi1EEES8_S8_EEENS6_IJNS7_ILi128EEESA_NS7_ILi256EEEEEELi256ENS_12float_e4m3_tEfNS_4arch4Sm90ELb0ELb0ELb0ELb1ELb1ELb0ELb0ELb1ELb0ELb1ELb1ELb0EEENS1_21CollectiveEpilogueFwdINS6_IJSA_SB_SA_EEES9_NS_10bfloat16_tESF_Li256ELb1ELb1ELb1ELb1EEENS1_36VarlenDynamicPersistentTileSchedulerILi128ELi128ELi256ELi128ELb1ELb1ELb1ELb0ELb1ELb1EEEEEEEEEvNT_6ParamsE)
        .other          _ZN7cutlass13device_kernelIN5flash11enable_sm90INS1_16FlashAttnFwdSm90INS1_25CollectiveMainloopFwdSm90ILi2EN4cute5tupleIJNS5_1CILi1EEES8_S8_EEENS6_IJNS7_ILi128EEESA_NS7_ILi256EEEEEELi256ENS_12float_e4m3_tEfNS_4arch4Sm90ELb0ELb0ELb0ELb1ELb1ELb0ELb0ELb1ELb0ELb1ELb1ELb0EEENS1_21CollectiveEpilogueFwdINS6_IJSA_SB_SA_EEES9_NS_10bfloat16_tESF_Li256ELb1ELb1ELb1ELb1EEENS1_36VarlenDynamicPersistentTileSchedulerILi128ELi128ELi256ELi128ELb1ELb1ELb1ELb0ELb1ELb1EEEEEEEEEvNT_6ParamsE,@"STO_CUDA_ENTRY STV_DEFAULT"
_ZN7cutlass13device_kernelIN5flash11enable_sm90INS1_16FlashAttnFwdSm90INS1_25CollectiveMainloopFwdSm90ILi2EN4cute5tupleIJNS5_1CILi1EEES8_S8_EEENS6_IJNS7_ILi128EEESA_NS7_ILi256EEEEEELi256ENS_12float_e4m3_tEfNS_4arch4Sm90ELb0ELb0ELb0ELb1ELb1ELb0ELb0ELb1ELb0ELb1ELb1ELb0EEENS1_21CollectiveEpilogueFwdINS6_IJSA_SB_SA_EEES9_NS_10bfloat16_tESF_Li256ELb1ELb1ELb1ELb1EEENS1_36VarlenDynamicPersistentTileSchedulerILi128ELi128ELi256ELi128ELb1ELb1ELb1ELb0ELb1ELb1EEEEEEEEEvNT_6ParamsE:
[----:B------:R-:W-:Y:S01]  /*0000*/  LDC R1, c[0x0][0x37c] ;  /* 0x0000df00ff017b82 */ /* 0x000fe20000000800 */
[----:B------:R-:W-:Y:S05]  /*0010*/  EXIT ;  /* 0x000000000000794d */ /* 0x000fea0003800000 */
.L_x_1:
        /* <DEDUP_REMOVED lines=14> */
.L_x_10:


//--------------------- .text._ZN7cutlass13device_kernelIN5flash11enable_sm90INS1_16FlashAttnFwdSm90INS1_25CollectiveMainloopFwdSm90ILi2EN4cute5tupleIJNS5_1CILi1EEES8_S8_EEENS6_IJNS7_ILi128EEESA_NS7_ILi256EEEEEELi256ENS_12float_e4m3_tEfNS_4arch4Sm90ELb0ELb0ELb0ELb1ELb1ELb1ELb0ELb1ELb0ELb1ELb1ELb0EEENS1_21CollectiveEpilogueFwdINS6_IJSA_SB_SA_EEES9_NS_10bfloat16_tESF_Li256ELb1ELb1ELb1ELb1EEENS1_36VarlenDynamicPersistentTileSchedulerILi128ELi128ELi256ELi128ELb1ELb1ELb1ELb0ELb1ELb1EEEEEEEEEvNT_6ParamsE --------------------------
	.section	.text._ZN7cutlass13device_kernelIN5flash11enable_sm90INS1_16FlashAttnFwdSm90INS1_25CollectiveMainloopFwdSm90ILi2EN4cute5tupleIJNS5_1CILi1EEES8_S8_EEENS6_IJNS7_ILi128EEESA_NS7_ILi256EEEEEELi256ENS_12float_e4m3_tEfNS_4arch4Sm90ELb0ELb0ELb0ELb1ELb1ELb1ELb0ELb1ELb0ELb1ELb1ELb0EEENS1_21CollectiveEpilogueFwdINS6_IJSA_SB_SA_EEES9_NS_10bfloat16_tESF_Li256ELb1ELb1ELb1ELb1EEENS1_36VarlenDynamicPersistentTileSchedulerILi128ELi128ELi256ELi128ELb1ELb1ELb1ELb0ELb1ELb1EEEEEEEEEvNT_6ParamsE,"ax",@progbits
	.align	128
.text._ZN7cutlass13device_kernelIN5flash11enable_sm90INS1_16FlashAttnFwdSm90INS1_25CollectiveMainloopFwdSm90ILi2EN4cute5tupleIJNS5_1CILi1EEES8_S8_EEENS6_IJNS7_ILi128EEESA_NS7_ILi256EEEEEELi256ENS_12float_e4m3_tEfNS_4arch4Sm90ELb0ELb0ELb0ELb1ELb1ELb1ELb0ELb1ELb0ELb1ELb1ELb0EEENS1_21CollectiveEpilogueFwdINS6_IJSA_SB_SA_EEES9_NS_10bfloat16_tESF_Li256ELb1ELb1ELb1ELb1EEENS1_36VarlenDynamicPersistentTileSchedulerILi128ELi128ELi256ELi128ELb1ELb1ELb1ELb0ELb1ELb1EEEEEEEEEvNT_6ParamsE:
        .type           _ZN7cutlass13device_kernelIN5flash11enable_sm90INS1_16FlashAttnFwdSm90INS1_25CollectiveMainloopFwdSm90ILi2EN4cute5tupleIJNS5_1CILi1EEES8_S8_EEENS6_IJNS7_ILi128EEESA_NS7_ILi256EEEEEELi256ENS_12float_e4m3_tEfNS_4arch4Sm90ELb0ELb0ELb0ELb1ELb1ELb1ELb0ELb1ELb0ELb1ELb1ELb0EEENS1_21CollectiveEpilogueFwdINS6_IJSA_SB_SA_EEES9_NS_10bfloat16_tESF_Li256ELb1ELb1ELb1ELb1EEENS1_36VarlenDynamicPersistentTileSchedulerILi128ELi128ELi256ELi128ELb1ELb1ELb1ELb0ELb1ELb1EEEEEEEEEvNT_6ParamsE,@function
        .size           _ZN7cutlass13device_kernelIN5flash11enable_sm90INS1_16FlashAttnFwdSm90INS1_25CollectiveMainloopFwdSm90ILi2EN4cute5tupleIJNS5_1CILi1EEES8_S8_EEENS6_IJNS7_ILi128EEESA_NS7_ILi256EEEEEELi256ENS_12float_e4m3_tEfNS_4arch4Sm90ELb0ELb0ELb0ELb1ELb1ELb1ELb0ELb1ELb0ELb1ELb1ELb0EEENS1_21CollectiveEpilogueFwdINS6_IJSA_SB_SA_EEES9_NS_10bfloat16_tESF_Li256ELb1ELb1ELb1ELb1EEENS1_36VarlenDynamicPersistentTileSchedulerILi128ELi128ELi256ELi128ELb1ELb1ELb1ELb0ELb1ELb1EEEEEEEEEvNT_6ParamsE,(.L_x_11 - _ZN7cutlass13device_kernelIN5flash11enable_sm90INS1_16FlashAttnFwdSm90INS1_25CollectiveMainloopFwdSm90ILi2EN4cute5tupleIJNS5_1CILi1EEES8_S8_EEENS6_IJNS7_ILi128EEESA_NS7_ILi256EEEEEELi256ENS_12float_e4m3_tEfNS_4arch4Sm90ELb0ELb0ELb0ELb1ELb1ELb1ELb0ELb1ELb0ELb1ELb1ELb0EEENS1_21CollectiveEpilogueFwdINS6_IJSA_SB_SA_EEES9_NS_10bfloat16_tESF_Li256ELb1ELb1ELb1ELb1EEENS1_36VarlenDynamicPersistentTileSchedulerILi128ELi128ELi256ELi128ELb1ELb1ELb1ELb0ELb1ELb1EEEEEEEEEvNT_6ParamsE)
        .other          _ZN7cutlass13device_kernelIN5flash11enable_sm90INS1_16FlashAttnFwdSm90INS1_25CollectiveMainloopFwdSm90ILi2EN4cute5tupleIJNS5_1CILi1EEES8_S8_EEENS6_IJNS7_ILi128EEESA_NS7_ILi256EEEEEELi256ENS_12float_e4m3_tEfNS_4arch4Sm90ELb0ELb0ELb0ELb1ELb1ELb1ELb0ELb1ELb0ELb1ELb1ELb0EEENS1_21CollectiveEpilogueFwdINS6_IJSA_SB_SA_EEES9_NS_10bfloat16_tESF_Li256ELb1ELb1ELb1ELb1EEENS1_36VarlenDynamicPersistentTileSchedulerILi128ELi128ELi256ELi128ELb1ELb1ELb1ELb0ELb1ELb1EEEEEEEEEvNT_6ParamsE,@"STO_CUDA_ENTRY STV_DEFAULT"
_ZN7cutlass13device_kernelIN5flash11enable_sm90INS1_16FlashAttnFwdSm90INS1_25CollectiveMainloopFwdSm90ILi2EN4cute5tupleIJNS5_1CILi1EEES8_S8_EEENS6_IJNS7_ILi128EEESA_NS7_ILi256EEEEEELi256ENS_12float_e4m3_tEfNS_4arch4Sm90ELb0ELb0ELb0ELb1ELb1ELb1ELb0ELb1ELb0ELb1ELb1ELb0EEENS1_21CollectiveEpilogueFwdINS6_IJSA_SB_SA_EEES9_NS_10bfloat16_tESF_Li256ELb1ELb1ELb1ELb1EEENS1_36VarlenDynamicPersistentTileSchedulerILi128ELi128ELi256ELi128ELb1ELb1ELb1ELb0ELb1ELb1EEEEEEEEEvNT_6ParamsE:
[----:B------:R-:W-:Y:S01]  /*0000*/  LDC R1, c[0x0][0x37c] ;  /* 0x0000df00ff017b82 */ /* 0x000fe20000000800 */
[----:B------:R-:W-:Y:S05]  /*0010*/  EXIT ;  /* 0x000000000000794d */ /* 0x000fea0003800000 */
.L_x_2:
        /* <DEDUP_REMOVED lines=14> */
.L_x_11:


//--------------------- .text._ZN7cutlass13device_kernelIN5flash11enable_sm90INS1_16FlashAttnFwdSm90INS1_25CollectiveMainloopFwdSm90ILi2EN4cute5tupleIJNS5_1CILi1EEES8_S8_EEENS6_IJNS7_ILi128EEENS7_ILi64EEENS7_ILi256EEEEEELi256ENS_12float_e4m3_tEfNS_4arch4Sm90ELb0ELb1ELb0ELb0ELb1ELb0ELb0ELb1ELb0ELb1ELb1ELb0EEENS1_21CollectiveEpilogueFwdINS6_IJSA_SC_SB_EEES9_NS_10bfloat16_tESG_Li256ELb0ELb1ELb1ELb1EEENS1_19SingleTileSchedulerILb0ELb1ELb1ELi128EEEEEEEEEvNT_6ParamsE --------------------------
	.section	.text._ZN7cutlass13device_kernelIN5flash11enable_sm90INS1_16FlashAttnFwdSm90INS1_25CollectiveMainloopFwdSm90ILi2EN4cute5tupleIJNS5_1CILi1EEES8_S8_EEENS6_IJNS7_ILi128EEENS7_ILi64EEENS7_ILi256EEEEEELi256ENS_12float_e4m3_tEfNS_4arch4Sm90ELb0ELb1ELb0ELb0ELb1ELb0ELb0ELb1ELb0ELb1ELb1ELb0EEENS1_21CollectiveEpilogueFwdINS6_IJSA_SC_SB_EEES9_NS_10bfloat16_tESG_Li256ELb0ELb1ELb1ELb1EEENS1_19SingleTileSchedulerILb0ELb1ELb1ELi128EEEEEEEEEvNT_6ParamsE,"ax",@progbits
	.align	128
.text._ZN7cutlass13device_kernelIN5flash11enable_sm90INS1_16FlashAttnFwdSm90INS1_25CollectiveMainloopFwdSm90ILi2EN4cute5tupleIJNS5_1CILi1EEES8_S8_EEENS6_IJNS7_ILi128EEENS7_ILi64EEENS7_ILi256EEEEEELi256ENS_12float_e4m3_tEfNS_4arch4Sm90ELb0ELb1ELb0ELb0ELb1ELb0ELb0ELb1ELb0ELb1ELb1ELb0EEENS1_21CollectiveEpilogueFwdINS6_IJSA_SC_SB_EEES9_NS_10bfloat16_tESG_Li256ELb0ELb1ELb1ELb1EEENS1_19SingleTileSchedulerILb0ELb1ELb1ELi128EEEEEEEEEvNT_6ParamsE:
        .type           _ZN7cutlass13device_kernelIN5flash11enable_sm90INS1_16FlashAttnFwdSm90INS1_25CollectiveMainloopFwdSm90ILi2EN4cute5tupleIJNS5_1CILi1EEES8_S8_EEENS6_IJNS7_ILi128EEENS7_ILi64EEENS7_ILi256EEEEEELi256ENS_12float_e4m3_tEfNS_4arch4Sm90ELb0ELb1ELb0ELb0ELb1ELb0ELb0ELb1ELb0ELb1ELb1ELb0EEENS1_21CollectiveEpilogueFwdINS6_IJSA_SC_SB_EEES9_NS_10bfloat16_tESG_Li256ELb0ELb1ELb1ELb1EEENS1_19SingleTileSchedulerILb0ELb1ELb1ELi128EEEEEEEEEvNT_6ParamsE,@function
        .size           _ZN7cutlass13device_kernelIN5flash11enable_sm90INS1_16FlashAttnFwdSm90INS1_25CollectiveMainloopFwdSm90ILi2EN4cute5tupleIJNS5_1CILi1EEES8_S8_EEENS6_IJNS7_ILi128EEENS7_ILi64EEENS7_ILi256EEEEEELi256ENS_12float_e4m3_tEfNS_4arch4Sm90ELb0ELb1ELb0ELb0ELb1ELb0ELb0ELb1ELb0ELb1ELb1ELb0EEENS1_21CollectiveEpilogueFwdINS6_IJSA_SC_SB_EEES9_NS_10bfloat16_tESG_Li256ELb0ELb1ELb1ELb1EEENS1_19SingleTileSchedulerILb0ELb1ELb1ELi128EEEEEEEEEvNT_6ParamsE,(.L_x_12 - _ZN7cutlass13device_kernelIN5flash11enable_sm90INS1_16FlashAttnFwdSm90INS1_25CollectiveMainloopFwdSm90ILi2EN4cute5tupleIJNS5_1CILi1EEES8_S8_EEENS6_IJNS7_ILi128EEENS7_ILi64EEENS7_ILi256EEEEEELi256ENS_12float_e4m3_tEfNS_4arch4Sm90ELb0ELb1ELb0ELb0ELb1ELb0ELb0ELb1ELb0ELb1ELb1ELb0EEENS1_21CollectiveEpilogueFwdINS6_IJSA_SC_SB_EEES9_NS_10bfloat16_tESG_Li256ELb0ELb1ELb1ELb1EEENS1_19SingleTileSchedulerILb0ELb1ELb1ELi128EEEEEEEEEvNT_6ParamsE)
        .other          _ZN7cutlass13device_kernelIN5flash11enable_sm90INS1_16FlashAttnFwdSm90INS1_25CollectiveMainloopFwdSm90ILi2EN4cute5tupleIJNS5_1CILi1EEES8_S8_EEENS6_IJNS7_ILi128EEENS7_ILi64EEENS7_ILi256EEEEEELi256ENS_12float_e4m3_tEfNS_4arch4Sm90ELb0ELb1ELb0ELb0ELb1ELb0ELb0ELb1ELb0ELb1ELb1ELb0EEENS1_21CollectiveEpilogueFwdINS6_IJSA_SC_SB_EEES9_NS_10bfloat16_tESG_Li256ELb0ELb1ELb1ELb1EEENS1_19SingleTileSchedulerILb0ELb1ELb1ELi128EEEEEEEEEvNT_6ParamsE,@"STO_CUDA_ENTRY STV_DEFAULT"
_ZN7cutlass13device_kernelIN5flash11enable_sm90INS1_16FlashAttnFwdSm90INS1_25CollectiveMainloopFwdSm90ILi2EN4cute5tupleIJNS5_1CILi1EEES8_S8_EEENS6_IJNS7_ILi128EEENS7_ILi64EEENS7_ILi256EEEEEELi256ENS_12float_e4m3_tEfNS_4arch4Sm90ELb0ELb1ELb0ELb0ELb1ELb0ELb0ELb1ELb0ELb1ELb1ELb0EEENS1_21CollectiveEpilogueFwdINS6_IJSA_SC_SB_EEES9_NS_10bfloat16_tESG_Li256ELb0ELb1ELb1ELb1EEENS1_19SingleTileSchedulerILb0ELb1ELb1ELi128EEEEEEEEEvNT_6ParamsE:
[----:B------:R-:W-:Y:S01]  /*0000*/  LDC R1, c[0x0][0x37c] ;  /* 0x0000df00ff017b82 */ /* 0x000fe20000000800 */
[----:B------:R-:W-:Y:S05]  /*0010*/  EXIT ;  /* 0x000000000000794d */ /* 0x000fea0003800000 */
.L_x_3:
        /* <DEDUP_REMOVED lines=14> */
.L_x_12:


//--------------------- .text._ZN7cutlass13device_kernelIN5flash11enable_sm90INS1_16FlashAttnFwdSm90INS1_25CollectiveMainloopFwdSm90ILi2EN4cute5tupleIJNS5_1CILi1EEES8_S8_EEENS6_IJNS7_ILi128EEENS7_ILi64EEENS7_ILi256EEEEEELi256ENS_12float_e4m3_tEfNS_4arch4Sm90ELb0ELb1ELb0ELb1ELb1ELb0ELb0ELb1ELb0ELb1ELb1ELb0EEENS1_21CollectiveEpilogueFwdINS6_IJSA_SC_SB_EEES9_NS_10bfloat16_tESG_Li256ELb1ELb1ELb1ELb1EEENS1_36VarlenDynamicPersistentTileSchedulerILi128ELi64ELi256ELi128ELb1ELb1ELb1ELb1ELb0ELb1EEEEEEEEEvNT_6ParamsE --------------------------
	.section	.text._ZN7cutlass13device_kernelIN5flash11enable_sm90INS1_16FlashAttnFwdSm90INS1_25CollectiveMainloopFwdSm90ILi2EN4cute5tupleIJNS5_1CILi1EEES8_S8_EEENS6_IJNS7_ILi128EEENS7_ILi64EEENS7_ILi256EEEEEELi256ENS_12float_e4m3_tEfNS_4arch4Sm90ELb0ELb1ELb0ELb1ELb1ELb0ELb0ELb1ELb0ELb1ELb1ELb0EEENS1_21CollectiveEpilogueFwdINS6_IJSA_SC_SB_EEES9_NS_10bfloat16_tESG_Li256ELb1ELb1ELb1ELb1EEENS1_36VarlenDynamicPersistentTileSchedulerILi128ELi64ELi256ELi128ELb1ELb1ELb1ELb1ELb0ELb1EEEEEEEEEvNT_6ParamsE,"ax",@progbits
	.align	128
.text._ZN7cutlass13device_kernelIN5flash11enable_sm90INS1_16FlashAttnFwdSm90INS1_25CollectiveMainloopFwdSm90ILi2EN4cute5tupleIJNS5_1CILi1EEES8_S8_EEENS6_IJNS7_ILi128EEENS7_ILi64EEENS7_ILi256EEEEEELi256ENS_12float_e4m3_tEfNS_4arch4Sm90ELb0ELb1ELb0ELb1ELb1ELb0ELb0ELb1ELb0ELb1ELb1ELb0EEENS1_21CollectiveEpilogueFwdINS6_IJSA_SC_SB_EEES9_NS_10bfloat16_tESG_Li256ELb1ELb1ELb1ELb1EEENS1_36VarlenDynamicPersistentTileSchedulerILi128ELi64ELi256ELi128ELb1ELb1ELb1ELb1ELb0ELb1EEEEEEEEEvNT_6ParamsE:
        .type           _ZN7cutlass13device_kernelIN5flash11enable_sm90INS1_16FlashAttnFwdSm90INS1_25CollectiveMainloopFwdSm90ILi2EN4cute5tupleIJNS5_1CILi1EEES8_S8_EEENS6_IJNS7_ILi128EEENS7_ILi64EEENS7_ILi256EEEEEELi256ENS_12float_e4m3_tEfNS_4arch4Sm90ELb0ELb1ELb0ELb1ELb1ELb0ELb0ELb1ELb0ELb1ELb1ELb0EEENS1_21CollectiveEpilogueFwdINS6_IJSA_SC_SB_EEES9_NS_10bfloat16_tESG_Li256ELb1ELb1ELb1ELb1EEENS1_36VarlenDynamicPersistentTileSchedulerILi128ELi64ELi256ELi128ELb1ELb1ELb1ELb1ELb0ELb1EEEEEEEEEvNT_6ParamsE,@function
        .size           _ZN7cutlass13device_kernelIN5flash11enable_sm90INS1_16FlashAttnFwdSm90INS1_25CollectiveMainloopFwdSm90ILi2EN4cute5tupleIJNS5_1CILi1EEES8_S8_EEENS6_IJNS7_ILi128EEENS7_ILi64EEENS7_ILi256EEEEEELi256ENS_12float_e4m3_tEfNS_4arch4Sm90ELb0ELb1ELb0ELb1ELb1ELb0ELb0ELb1ELb0ELb1ELb1ELb0EEENS1_21CollectiveEpilogueFwdINS6_IJSA_SC_SB_EEES9_NS_10bfloat16_tESG_Li256ELb1ELb1ELb1ELb1EEENS1_36VarlenDynamicPersistentTileSchedulerILi128ELi64ELi256ELi128ELb1ELb1ELb1ELb1ELb0ELb1EEEEEEEEEvNT_6ParamsE,(.L_x_13 - _ZN7cutlass13device_kernelIN5flash11enable_sm90INS1_16FlashAttnFwdSm90INS1_25CollectiveMainloopFwdSm90ILi2EN4cute5tupleIJNS5_1CILi1EEES8_S8_EEENS6_IJNS7_ILi128EEENS7_ILi64EEENS7_ILi256EEEEEELi256ENS_12float_e4m3_tEfNS_4arch4Sm90ELb0ELb1ELb0ELb1ELb1ELb0ELb0ELb1ELb0ELb1ELb1ELb0EEENS1_21CollectiveEpilogueFwdINS6_IJSA_SC_SB_EEES9_NS_10bfloat16_tESG_Li256ELb1ELb1ELb1ELb1EEENS1_36VarlenDynamicPersistentTileSchedulerILi128ELi64ELi256ELi128ELb1ELb1ELb1ELb1ELb0ELb1EEEEEEEEEvNT_6ParamsE)
        .other          _ZN7cutlass13device_kernelIN5flash11enable_sm90INS1_16FlashAttnFwdSm90INS1_25CollectiveMainloopFwdSm90ILi2EN4cute5tupleIJNS5_1CILi1EEES8_S8_EEENS6_IJNS7_ILi128EEENS7_ILi64EEENS7_ILi256EEEEEELi256ENS_12float_e4m3_tEfNS_4arch4Sm90ELb0ELb1ELb0ELb1ELb1ELb0ELb0ELb1ELb0ELb1ELb1ELb0EEENS1_21CollectiveEpilogueFwdINS6_IJSA_SC_SB_EEES9_NS_10bfloat16_tESG_Li256ELb1ELb1ELb1ELb1EEENS1_36VarlenDynamicPersistentTileSchedulerILi128ELi64ELi256ELi128ELb1ELb1ELb1ELb1ELb0ELb1EEEEEEEEEvNT_6ParamsE,@"STO_CUDA_ENTRY STV_DEFAULT"
_ZN7cutlass13device_kernelIN5flash11enable_sm90INS1_16FlashAttnFwdSm90INS1_25CollectiveMainloopFwdSm90ILi2EN4cute5tupleIJNS5_1CILi1EEES8_S8_EEENS6_IJNS7_ILi128EEENS7_ILi64EEENS7_ILi256EEEEEELi256ENS_12float_e4m3_tEfNS_4arch4Sm90ELb0ELb1ELb0ELb1ELb1ELb0ELb0ELb1ELb0ELb1ELb1ELb0EEENS1_21CollectiveEpilogueFwdINS6_IJSA_SC_SB_EEES9_NS_10bfloat16_tESG_Li256ELb1ELb1ELb1ELb1EEENS1_36VarlenDynamicPersistentTileSchedulerILi128ELi64ELi256ELi128ELb1ELb1ELb1ELb1ELb0ELb1EEEEEEEEEvNT_6ParamsE:
[----:B------:R-:W-:Y:S01]  /*0000*/  LDC R1, c[0x0][0x37c] ;  /* 0x0000df00ff017b82 */ /* 0x000fe20000000800 */
[----:B------:R-:W-:Y:S05]  /*0010*/  EXIT ;  /* 0x000000000000794d */ /* 0x000fea0003800000 */
.L_x_4:
        /* <DEDUP_REMOVED lines=14> */
.L_x_13:


//--------------------- .text._ZN7cutlass13device_kernelIN5flash11enable_sm90INS1_16FlashAttnFwdSm90INS1_25CollectiveMainloopFwdSm90ILi2EN4cute5tupleIJNS5_1CILi1EEES8_S8_EEENS6_IJNS7_ILi128EEENS7_ILi64EEENS7_ILi256EEEEEELi256ENS_12float_e4m3_tEfNS_4arch4Sm90ELb0ELb1ELb0ELb1ELb1ELb1ELb0ELb1ELb0ELb1ELb1ELb0EEENS1_21CollectiveEpilogueFwdINS6_IJSA_SC_SB_EEES9_NS_10bfloat16_tESG_Li256ELb1ELb1ELb1ELb1EEENS1_36VarlenDynamicPersistentTileSchedulerILi128ELi64ELi256ELi128ELb1ELb1ELb1ELb1ELb0ELb1EEEEEEEEEvNT_6ParamsE --------------------------
	.section	.text._ZN7cutlass13device_kernelIN5flash11enable_sm90INS1_16FlashAttnFwdSm90INS1_25CollectiveMainloopFwdSm90ILi2EN4cute5tupleIJNS5_1CILi1EEES8_S8_EEENS6_IJNS7_ILi128EEENS7_ILi64EEENS7_ILi256EEEEEELi256ENS_12float_e4m3_tEfNS_4arch4Sm90ELb0ELb1ELb0ELb1ELb1ELb1ELb0ELb1ELb0ELb1ELb1ELb0EEENS1_21CollectiveEpilogueFwdINS6_IJSA_SC_SB_EEES9_NS_10bfloat16_tESG_Li256ELb1ELb1ELb1ELb1EEENS1_36VarlenDynamicPersistentTileSchedulerILi128ELi64ELi256ELi128ELb1ELb1ELb1ELb1ELb0ELb1EEEEEEEEEvNT_6ParamsE,"ax",@progbits
	.align	128
.text._ZN7cutlass13device_kernelIN5flash11enable_sm90INS1_16FlashAttnFwdSm90INS1_25CollectiveMainloopFwdSm90ILi2EN4cute5tupleIJNS5_1CILi1EEES8_S8_EEENS6_IJNS7_ILi128EEENS7_ILi64EEENS7_ILi256EEEEEELi256ENS_12float_e4m3_tEfNS_4arch4Sm90ELb0ELb1ELb0ELb1ELb1ELb1ELb0ELb1ELb0ELb1ELb1ELb0EEENS1_21CollectiveEpilogueFwdINS6_IJSA_SC_SB_EEES9_NS_10bfloat16_tESG_Li256ELb1ELb1ELb1ELb1EEENS1_36VarlenDynamicPersistentTileSchedulerILi128ELi64ELi256ELi128ELb1ELb1ELb1ELb1ELb0ELb1EEEEEEEEEvNT_6ParamsE:
        .type           _ZN7cutlass13device_kernelIN5flash11enable_sm90INS1_16FlashAttnFwdSm90INS1_25CollectiveMainloopFwdSm90ILi2EN4cute5tupleIJNS5_1CILi1EEES8_S8_EEENS6_IJNS7_ILi128EEENS7_ILi64EEENS7_ILi256EEEEEELi256ENS_12float_e4m3_tEfNS_4arch4Sm90ELb0ELb1ELb0ELb1ELb1ELb1ELb0ELb1ELb0ELb1ELb1ELb0EEENS1_21CollectiveEpilogueFwdINS6_IJSA_SC_SB_EEES9_NS_10bfloat16_tESG_Li256ELb1ELb1ELb1ELb1EEENS1_36VarlenDynamicPersistentTileSchedulerILi128ELi64ELi256ELi128ELb1ELb1ELb1ELb1ELb0ELb1EEEEEEEEEvNT_6ParamsE,@function
        .size           _ZN7cutlass13device_kernelIN5flash11enable_sm90INS1_16FlashAttnFwdSm90INS1_25CollectiveMainloopFwdSm90ILi2EN4cute5tupleIJNS5_1CILi1EEES8_S8_EEENS6_IJNS7_ILi128EEENS7_ILi64EEENS7_ILi256EEEEEELi256ENS_12float_e4m3_tEfNS_4arch4Sm90ELb0ELb1ELb0ELb1ELb1ELb1ELb0ELb1ELb0ELb1ELb1ELb0EEENS1_21CollectiveEpilogueFwdINS6_IJSA_SC_SB_EEES9_NS_10bfloat16_tESG_Li256ELb1ELb1ELb1ELb1EEENS1_36VarlenDynamicPersistentTileSchedulerILi128ELi64ELi256ELi128ELb1ELb1ELb1ELb1ELb0ELb1EEEEEEEEEvNT_6ParamsE,(.L_x_14 - _ZN7cutlass13device_kernelIN5flash11enable_sm90INS1_16FlashAttnFwdSm90INS1_25CollectiveMainloopFwdSm90ILi2EN4cute5tupleIJNS5_1CILi1EEES8_S8_EEENS6_IJNS7_ILi128EEENS7_ILi64EEENS7_ILi256EEEEEELi256ENS_12float_e4m3_tEfNS_4arch4Sm90ELb0ELb1ELb0ELb1ELb1ELb1ELb0ELb1ELb0ELb1ELb1ELb0EEENS1_21CollectiveEpilogueFwdINS6_IJSA_SC_SB_EEES9_NS_10bfloat16_tESG_Li256ELb1ELb1ELb1ELb1EEENS1_36VarlenDynamicPersistentTileSchedulerILi128ELi64ELi256ELi128ELb1ELb1ELb1ELb1ELb0ELb1EEEEEEEEEvNT_6ParamsE)
        .other          _ZN7cutlass13device_kernelIN5flash11enable_sm90INS1_16FlashAttnFwdSm90INS1_25CollectiveMainloopFwdSm90ILi2EN4cute5tupleIJNS5_1CILi1EEES8_S8_EEENS6_IJNS7_ILi128EEENS7_ILi64EEENS7_ILi256EEEEEELi256ENS_12float_e4m3_tEfNS_4arch4Sm90ELb0ELb1ELb0ELb1ELb1ELb1ELb0ELb1ELb0ELb1ELb1ELb0EEENS1_21CollectiveEpilogueFwdINS6_IJSA_SC_SB_EEES9_NS_10bfloat16_tESG_Li256ELb1ELb1ELb1ELb1EEENS1_36VarlenDynamicPersistentTileSchedulerILi128ELi64ELi256ELi128ELb1ELb1ELb1ELb1ELb0ELb1EEEEEEEEEvNT_6ParamsE,@"STO_CUDA_ENTRY STV_DEFAULT"
_ZN7cutlass13device_kernelIN5flash11enable_sm90INS1_16FlashAttnFwdSm90INS1_25CollectiveMainloopFwdSm90ILi2EN4cute5tupleIJNS5_1CILi1EEES8_S8_EEENS6_IJNS7_ILi128EEENS7_ILi64EEENS7_ILi256EEEEEELi256ENS_12float_e4m3_tEfNS_4arch4Sm90ELb0ELb1ELb0ELb1ELb1ELb1ELb0ELb1ELb0ELb1ELb1ELb0EEENS1_21CollectiveEpilogueFwdINS6_IJSA_SC_SB_EEES9_NS_10bfloat16_tESG_Li256ELb1ELb1ELb1ELb1EEENS1_36VarlenDynamicPersistentTileSchedulerILi128ELi64ELi256ELi128ELb1ELb1ELb1ELb1ELb0ELb1EEEEEEEEEvNT_6ParamsE:
[----:B------:R-:W-:Y:S01]  /*0000*/  LDC R1, c[0x0][0x37c] ;  /* 0x0000df00ff017b82 */ /* 0x000fe20000000800 */
[----:B------:R-:W-:Y:S05]  /*0010*/  EXIT ;  /* 0x000000000000794d */ /* 0x000fea0003800000 */
.L_x_5:
        /* <DEDUP_REMOVED lines=14> */
.L_x_14:


//--------------------- .text._ZN7cutlass13device_kernelIN5flash11enable_sm90INS1_16FlashAttnFwdSm90INS1_25CollectiveMainloopFwdSm90ILi2EN4cute5tupleIJNS5_1CILi1EEES8_S8_EEENS6_IJNS7_ILi128EEESA_NS7_ILi256EEEEEELi256ENS_12float_e4m3_tEfNS_4arch4Sm90ELb1ELb0ELb0ELb0ELb1ELb0ELb0ELb1ELb0ELb1ELb1ELb0EEENS1_21CollectiveEpilogueFwdINS6_IJSA_SB_SA_EEES9_NS_10bfloat16_tESF_Li256ELb0ELb1ELb1ELb1EEENS1_19SingleTileSchedulerILb0ELb1ELb1ELi128EEEEEEEEEvNT_6ParamsE --------------------------
	.section	.text._ZN7cutlass13device_kernelIN5flash11enable_sm90INS1_16FlashAttnFwdSm90INS1_25CollectiveMainloopFwdSm90ILi2EN4cute5tupleIJNS5_1CILi1EEES8_S8_EEENS6_IJNS7_ILi128EEESA_NS7_ILi256EEEEEELi256ENS_12float_e4m3_tEfNS_4arch4Sm90ELb1ELb0ELb0ELb0ELb1ELb0ELb0ELb1ELb0ELb1ELb1ELb0EEENS1_21CollectiveEpilogueFwdINS6_IJSA_SB_SA_EEES9_NS_10bfloat16_tESF_Li256ELb0ELb1ELb1ELb1EEENS1_19SingleTileSchedulerILb0ELb1ELb1ELi128EEEEEEEEEvNT_6ParamsE,"ax",@progbits
	.align	128
.text._ZN7cutlass13device_kernelIN5flash11enable_sm90INS1_16FlashAttnFwdSm90INS1_25CollectiveMainloopFwdSm90ILi2EN4cute5tupleIJNS5_1CILi1EEES8_S8_EEENS6_IJNS7_ILi128EEESA_NS7_ILi256EEEEEELi256ENS_12float_e4m3_tEfNS_4arch4Sm90ELb1ELb0ELb0ELb0ELb1ELb0ELb0ELb1ELb0ELb1ELb1ELb0EEENS1_21CollectiveEpilogueFwdINS6_IJSA_SB_SA_EEES9_NS_10bfloat16_tESF_Li256ELb0ELb1ELb1ELb1EEENS1_19SingleTileSchedulerILb0ELb1ELb1ELi128EEEEEEEEEvNT_6ParamsE:
        .type           _ZN7cutlass13device_kernelIN5flash11enable_sm90INS1_16FlashAttnFwdSm90INS1_25CollectiveMainloopFwdSm90ILi2EN4cute5tupleIJNS5_1CILi1EEES8_S8_EEENS6_IJNS7_ILi128EEESA_NS7_ILi256EEEEEELi256ENS_12float_e4m3_tEfNS_4arch4Sm90ELb1ELb0ELb0ELb0ELb1ELb0ELb0ELb1ELb0ELb1ELb1ELb0EEENS1_21CollectiveEpilogueFwdINS6_IJSA_SB_SA_EEES9_NS_10bfloat16_tESF_Li256ELb0ELb1ELb1ELb1EEENS1_19SingleTileSchedulerILb0ELb1ELb1ELi128EEEEEEEEEvNT_6ParamsE,@function
        .size           _ZN7cutlass13device_kernelIN5flash11enable_sm90INS1_16FlashAttnFwdSm90INS1_25CollectiveMainloopFwdSm90ILi2EN4cute5tupleIJNS5_1CILi1EEES8_S8_EEENS6_IJNS7_ILi128EEESA_NS7_ILi256EEEEEELi256ENS_12float_e4m3_tEfNS_4arch4Sm90ELb1ELb0ELb0ELb0ELb1ELb0ELb0ELb1ELb0ELb1ELb1ELb0EEENS1_21CollectiveEpilogueFwdINS6_IJSA_SB_SA_EEES9_NS_10bfloat16_tESF_Li256ELb0ELb1ELb1ELb1EEENS1_19SingleTileSchedulerILb0ELb1ELb1ELi128EEEEEEEEEvNT_6ParamsE,(.L_x_15 - _ZN7cutlass13device_kernelIN5flash11enable_sm90INS1_16FlashAttnFwdSm90INS1_25CollectiveMainloopFwdSm90ILi2EN4cute5tupleIJNS5_1CILi1EEES8_S8_EEENS6_IJNS7_ILi128EEESA_NS7_ILi256EEEEEELi256ENS_12float_e4m3_tEfNS_4arch4Sm90ELb1ELb0ELb0ELb0ELb1ELb0ELb0ELb1ELb0ELb1ELb1ELb0EEENS1_21CollectiveEpilogueFwdINS6_IJSA_SB_SA_EEES9_NS_10bfloat16_tESF_Li256ELb0ELb1ELb1ELb1EEENS1_19SingleTileSchedulerILb0ELb1ELb1ELi128EEEEEEEEEvNT_6ParamsE)
        .other          _ZN7cutlass13device_kernelIN5flash11enable_sm90INS1_16FlashAttnFwdSm90INS1_25CollectiveMainloopFwdSm90ILi2EN4cute5tupleIJNS5_1CILi1EEES8_S8_EEENS6_IJNS7_ILi128EEESA_NS7_ILi256EEEEEELi256ENS_12float_e4m3_tEfNS_4arch4Sm90ELb1ELb0ELb0ELb0ELb1ELb0ELb0ELb1ELb0ELb1ELb1ELb0EEENS1_21CollectiveEpilogueFwdINS6_IJSA_SB_SA_EEES9_NS_10bfloat16_tESF_Li256ELb0ELb1ELb1ELb1EEENS1_19SingleTileSchedulerILb0ELb1ELb1ELi128EEEEEEEEEvNT_6ParamsE,@"STO_CUDA_ENTRY STV_DEFAULT"
_ZN7cutlass13device_kernelIN5flash11enable_sm90INS1_16FlashAttnFwdSm90INS1_25CollectiveMainloopFwdSm90ILi2EN4cute5tupleIJNS5_1CILi1EEES8_S8_EEENS6_IJNS7_ILi128EEESA_NS7_ILi256EEEEEELi256ENS_12float_e4m3_tEfNS_4arch4Sm90ELb1ELb0ELb0ELb0ELb1ELb0ELb0ELb1ELb0ELb1ELb1ELb0EEENS1_21CollectiveEpilogueFwdINS6_IJSA_SB_SA_EEES9_NS_10bfloat16_tESF_Li256ELb0ELb1ELb1ELb1EEENS1_19SingleTileSchedulerILb0ELb1ELb1ELi128EEEEEEEEEvNT_6ParamsE:
[----:B------:R-:W-:Y:S01]  /*0000*/  LDC R1, c[0x0][0x37c] ;  /* 0x0000df00ff017b82 */ /* 0x000fe20000000800 */
[----:B------:R-:W-:Y:S05]  /*0010*/  EXIT ;  /* 0x000000000000794d */ /* 0x000fea0003800000 */
.L_x_6:
        /* <DEDUP_REMOVED lines=14> */
.L_x_15:


//--------------------- .text._ZN7cutlass13device_kernelIN5flash11enable_sm90INS1_16FlashAttnFwdSm90INS1_25CollectiveMainloopFwdSm90ILi2EN4cute5tupleIJNS5_1CILi1EEES8_S8_EEENS6_IJNS7_ILi128EEESA_NS7_ILi256EEEEEELi256ENS_12float_e4m3_tEfNS_4arch4Sm90ELb1ELb0ELb0ELb1ELb1ELb0ELb0ELb1ELb0ELb1ELb1ELb0EEENS1_21CollectiveEpilogueFwdINS6_IJSA_SB_SA_EEES9_NS_10bfloat16_tESF_Li256ELb1ELb1ELb1ELb1EEENS1_36VarlenDynamicPersistentTileSchedulerILi128ELi128ELi256ELi128ELb1ELb1ELb1ELb1ELb1ELb1EEEEEEEEEvNT_6ParamsE --------------------------
	.section	.text._ZN7cutlass13device_kernelIN5flash11enable_sm90INS1_16FlashAttnFwdSm90INS1_25CollectiveMainloopFwdSm90ILi2EN4cute5tupleIJNS5_1CILi1EEES8_S8_EEENS6_IJNS7_ILi128EEESA_NS7_ILi256EEEEEELi256ENS_12float_e4m3_tEfNS_4arch4Sm90ELb1ELb0ELb0ELb1ELb1ELb0ELb0ELb1ELb0ELb1ELb1ELb0EEENS1_21CollectiveEpilogueFwdINS6_IJSA_SB_SA_EEES9_NS_10bfloat16_tESF_Li256ELb1ELb1ELb1ELb1EEENS1_36VarlenDynamicPersistentTileSchedulerILi128ELi128ELi256ELi128ELb1ELb1ELb1ELb1ELb1ELb1EEEEEEEEEvNT_6ParamsE,"ax",@progbits
	.align	128
.text._ZN7cutlass13device_kernelIN5flash11enable_sm90INS1_16FlashAttnFwdSm90INS1_25CollectiveMainloopFwdSm90ILi2EN4cute5tupleIJNS5_1CILi1EEES8_S8_EEENS6_IJNS7_ILi128EEESA_NS7_ILi256EEEEEELi256ENS_12float_e4m3_tEfNS_4arch4Sm90ELb1ELb0ELb0ELb1ELb1ELb0ELb0ELb1ELb0ELb1ELb1ELb0EEENS1_21CollectiveEpilogueFwdINS6_IJSA_SB_SA_EEES9_NS_10bfloat16_tESF_Li256ELb1ELb1ELb1ELb1EEENS1_36VarlenDynamicPersistentTileSchedulerILi128ELi128ELi256ELi128ELb1ELb1ELb1ELb1ELb1ELb1EEEEEEEEEvNT_6ParamsE:
        .type           _ZN7cutlass13device_kernelIN5flash11enable_sm90INS1_16FlashAttnFwdSm90INS1_25CollectiveMainloopFwdSm90ILi2EN4cute5tupleIJNS5_1CILi1EEES8_S8_EEENS6_IJNS7_ILi128EEESA_NS7_ILi256EEEEEELi256ENS_12float_e4m3_tEfNS_4arch4Sm90ELb1ELb0ELb0ELb1ELb1ELb0ELb0ELb1ELb0ELb1ELb1ELb0EEENS1_21CollectiveEpilogueFwdINS6_IJSA_SB_SA_EEES9_NS_10bfloat16_tESF_Li256ELb1ELb1ELb1ELb1EEENS1_36VarlenDynamicPersistentTileSchedulerILi128ELi128ELi256ELi128ELb1ELb1ELb1ELb1ELb1ELb1EEEEEEEEEvNT_6ParamsE,@function
        .size           _ZN7cutlass13device_kernelIN5flash11enable_sm90INS1_16FlashAttnFwdSm90INS1_25CollectiveMainloopFwdSm90ILi2EN4cute5tupleIJNS5_1CILi1EEES8_S8_EEENS6_IJNS7_ILi128EEESA_NS7_ILi256EEEEEELi256ENS_12float_e4m3_tEfNS_4arch4Sm90ELb1ELb0ELb0ELb1ELb1ELb0ELb0ELb1ELb0ELb1ELb1ELb0EEENS1_21CollectiveEpilogueFwdINS6_IJSA_SB_SA_EEES9_NS_10bfloat16_tESF_Li256ELb1ELb1ELb1ELb1EEENS1_36VarlenDynamicPersistentTileSchedulerILi128ELi128ELi256ELi128ELb1ELb1ELb1ELb1ELb1ELb1EEEEEEEEEvNT_6ParamsE,(.L_x_16 - _ZN7cutlass13device_kernelIN5flash11enable_sm90INS1_16FlashAttnFwdSm90INS1_25CollectiveMainloopFwdSm90ILi2EN4cute5tupleIJNS5_1CILi1EEES8_S8_EEENS6_IJNS7_ILi128EEESA_NS7_ILi256EEEEEELi256ENS_12float_e4m3_tEfNS_4arch4Sm90ELb1ELb0ELb0ELb1ELb1ELb0ELb0ELb1ELb0ELb1ELb1ELb0EEENS1_21CollectiveEpilogueFwdINS6_IJSA_SB_SA_EEES9_NS_10bfloat16_tESF_Li256ELb1ELb1ELb1ELb1EEENS1_36VarlenDynamicPersistentTileSchedulerILi128ELi128ELi256ELi128ELb1ELb1ELb1ELb1ELb1ELb1EEEEEEEEEvNT_6ParamsE)
        .other          _ZN7cutlass13device_kernelIN5flash11enable_sm90INS1_16FlashAttnFwdSm90INS1_25CollectiveMainloopFwdSm90ILi2EN4cute5tupleIJNS5_1CILi1EEES8_S8_EEENS6_IJNS7_ILi128EEESA_NS7_ILi256EEEEEELi256ENS_12float_e4m3_tEfNS_4arch4Sm90ELb1ELb0ELb0ELb1ELb1ELb0ELb0ELb1ELb0ELb1ELb1ELb0EEENS1_21CollectiveEpilogueFwdINS6_IJSA_SB_SA_EEES9_NS_10bfloat16_tESF_Li256ELb1ELb1ELb1ELb1EEENS1_36VarlenDynamicPersistentTileSchedulerILi128ELi128ELi256ELi128ELb1ELb1ELb1ELb1ELb1ELb1EEEEEEEEEvNT_6ParamsE,@"STO_CUDA_ENTRY STV_DEFAULT"
_ZN7cutlass13device_kernelIN5flash11enable_sm90INS1_16FlashAttnFwdSm90INS1_25CollectiveMainloopFwdSm90ILi2EN4cute5tupleIJNS5_1CILi1EEES8_S8_EEENS6_IJNS7_ILi128EEESA_NS7_ILi256EEEEEELi256ENS_12float_e4m3_tEfNS_4arch4Sm90ELb1ELb0ELb0ELb1ELb1ELb0ELb0ELb1ELb0ELb1ELb1ELb0EEENS1_21CollectiveEpilogueFwdINS6_IJSA_SB_SA_EEES9_NS_10bfloat16_tESF_Li256ELb1ELb1ELb1ELb1EEENS1_36VarlenDynamicPersistentTileSchedulerILi128ELi128ELi256ELi128ELb1ELb1ELb1ELb1ELb1ELb1EEEEEEEEEvNT_6ParamsE:
[----:B------:R-:W-:Y:S01]  /*0000*/  LDC R1, c[0x0][0x37c] ;  /* 0x0000df00ff017b82 */ /* 0x000fe20000000800 */
[----:B------:R-:W-:Y:S05]  /*0010*/  EXIT ;  /* 0x000000000000794d */ /* 0x000fea0003800000 */
.L_x_7:
        /* <DEDUP_REMOVED lines=14> */
.L_x_16:


//--------------------- .text._ZN7cutlass13device_kernelIN5flash11enable_sm90INS1_16FlashAttnFwdSm90INS1_25CollectiveMainloopFwdSm90ILi2EN4cute5tupleIJNS5_1CILi1EEES8_S8_EEENS6_IJNS7_ILi128EEESA_NS7_ILi256EEEEEELi256ENS_12float_e4m3_tEfNS_4arch4Sm90ELb1ELb0ELb0ELb1ELb1ELb1ELb0ELb1ELb0ELb1ELb1ELb0EEENS1_21CollectiveEpilogueFwdINS6_IJSA_SB_SA_EEES9_NS_10bfloat16_tESF_Li256ELb1ELb1ELb1ELb1EEENS1_36VarlenDynamicPersistentTileSchedulerILi128ELi128ELi256ELi128ELb1ELb1ELb1ELb1ELb1ELb1EEEEEEEEEvNT_6ParamsE --------------------------
	.section	.text._ZN7cutlass13device_kernelIN5flash11enable_sm90INS1_16FlashAttnFwdSm90INS1_25CollectiveMainloopFwdSm90ILi2EN4cute5tupleIJNS5_1CILi1EEES8_S8_EEENS6_IJNS7_ILi128EEESA_NS7_ILi256EEEEEELi256ENS_12float_e4m3_tEfNS_4arch4Sm90ELb1ELb0ELb0ELb1ELb1ELb1ELb0ELb1ELb0ELb1ELb1ELb0EEENS1_21CollectiveEpilogueFwdINS6_IJSA_SB_SA_EEES9_NS_10bfloat16_tESF_Li256ELb1ELb1ELb1ELb1EEENS1_36VarlenDynamicPersistentTileSchedulerILi128ELi128ELi256ELi128ELb1ELb1ELb1ELb1ELb1ELb1EEEEEEEEEvNT_6ParamsE,"ax",@progbits
	.align	128
.text._ZN7cutlass13device_kernelIN5flash11enable_sm90INS1_16FlashAttnFwdSm90INS1_25CollectiveMainloopFwdSm90ILi2EN4cute5tupleIJNS5_1CILi1EEES8_S8_EEENS6_IJNS7_ILi128EEESA_NS7_ILi256EEEEEELi256ENS_12float_e4m3_tEfNS_4arch4Sm90ELb1ELb0ELb0ELb1ELb1ELb1ELb0ELb1ELb0ELb1ELb1ELb0EEENS1_21CollectiveEpilogueFwdINS6_IJSA_SB_SA_EEES9_NS_10bfloat16_tESF_Li256ELb1ELb1ELb1ELb1EEENS1_36VarlenDynamicPersistentTileSchedulerILi128ELi128ELi256ELi128ELb1ELb1ELb1ELb1ELb1ELb1EEEEEEEEEvNT_6ParamsE:
        .type           _ZN7cutlass13device_kernelIN5flash11enable_sm90INS1_16FlashAttnFwdSm90INS1_25CollectiveMainloopFwdSm90ILi2EN4cute5tupleIJNS5_1CILi1EEES8_S8_EEENS6_IJNS7_ILi128EEESA_NS7_ILi256EEEEEELi256ENS_12float_e4m3_tEfNS_4arch4Sm90ELb1ELb0ELb0ELb1ELb1ELb1ELb0ELb1ELb0ELb1ELb1ELb0EEENS1_21CollectiveEpilogueFwdINS6_IJSA_SB_SA_EEES9_NS_10bfloat16_tESF_Li256ELb1ELb1ELb1ELb1EEENS1_36VarlenDynamicPersistentTileSchedulerILi128ELi128ELi256ELi128ELb1ELb1ELb1ELb1ELb1ELb1EEEEEEEEEvNT_6ParamsE,@function
        .size           _ZN7cutlass13device_kernelIN5flash11enable_sm90INS1_16FlashAttnFwdSm90INS1_25CollectiveMainloopFwdSm90ILi2EN4cute5tupleIJNS5_1CILi1EEES8_S8_EEENS6_IJNS7_ILi128EEESA_NS7_ILi256EEEEEELi256ENS_12float_e4m3_tEfNS_4arch4Sm90ELb1ELb0ELb0ELb1ELb1ELb1ELb0ELb1ELb0ELb1ELb1ELb0EEENS1_21CollectiveEpilogueFwdINS6_IJSA_SB_SA_EEES9_NS_10bfloat16_tESF_Li256ELb1ELb1ELb1ELb1EEENS1_36VarlenDynamicPersistentTileSchedulerILi128ELi128ELi256ELi128ELb1ELb1ELb1ELb1ELb1ELb1EEEEEEEEEvNT_6ParamsE,(.L_x_17 - _ZN7cutlass13device_kernelIN5flash11enable_sm90INS1_16FlashAttnFwdSm90INS1_25CollectiveMainloopFwdSm90ILi2EN4cute5tupleIJNS5_1CILi1EEES8_S8_EEENS6_IJNS7_ILi128EEESA_NS7_ILi256EEEEEELi256ENS_12float_e4m3_tEfNS_4arch4Sm90ELb1ELb0ELb0ELb1ELb1ELb1ELb0ELb1ELb0ELb1ELb1ELb0EEENS1_21CollectiveEpilogueFwdINS6_IJSA_SB_SA_EEES9_NS_10bfloat16_tESF_Li256ELb1ELb1ELb1ELb1EEENS1_36VarlenDynamicPersistentTileSchedulerILi128ELi128ELi256ELi128ELb1ELb1ELb1ELb1ELb1ELb1EEEEEEEEEvNT_6ParamsE)
        .other          _ZN7cutlass13device_kernelIN5flash11enable_sm90INS1_16FlashAttnFwdSm90INS1_25CollectiveMainloopFwdSm90ILi2EN4cute5tupleIJNS5_1CILi1EEES8_S8_EEENS6_IJNS7_ILi128EEESA_NS7_ILi256EEEEEELi256ENS_12float_e4m3_tEfNS_4arch4Sm90ELb1ELb0ELb0ELb1ELb1ELb1ELb0ELb1ELb0ELb1ELb1ELb0EEENS1_21CollectiveEpilogueFwdINS6_IJSA_SB_SA_EEES9_NS_10bfloat16_tESF_Li256ELb1ELb1ELb1ELb1EEENS1_36VarlenDynamicPersistentTileSchedulerILi128ELi128ELi256ELi128ELb1ELb1ELb1ELb1ELb1ELb1EEEEEEEEEvNT_6ParamsE,@"STO_CUDA_ENTRY STV_DEFAULT"
_ZN7cutlass13device_kernelIN5flash11enable_sm90INS1_16FlashAttnFwdSm90INS1_25CollectiveMainloopFwdSm90ILi2EN4cute5tupleIJNS5_1CILi1EEES8_S8_EEENS6_IJNS7_ILi128EEESA_NS7_ILi256EEEEEELi256ENS_12float_e4m3_tEfNS_4arch4Sm90ELb1ELb0ELb0ELb1ELb1ELb1ELb0ELb1ELb0ELb1ELb1ELb0EEENS1_21CollectiveEpilogueFwdINS6_IJSA_SB_SA_EEES9_NS_10bfloat16_tESF_Li256ELb1ELb1ELb1ELb1EEENS1_36VarlenDynamicPersistentTileSchedulerILi128ELi128ELi256ELi128ELb1ELb1ELb1ELb1ELb1ELb1EEEEEEEEEvNT_6ParamsE:
[----:B------:R-:W-:Y:S01]  /*0000*/  LDC R1, c[0x0][0x37c] ;  /* 0x0000df00ff017b82 */ /* 0x000fe20000000800 */
[----:B------:R-:W-:Y:S05]  /*0010*/  EXIT ;  /* 0x000000000000794d */ /* 0x000fea0003800000 */
.L_x_8:
        /* <DEDUP_REMOVED lines=14> */
.L_x_17:


//--------------------- .nv.shared.reserved.0     --------------------------
	.section	.nv.shared.reserved.0,"aw",@nobits
	.weak		__nv_reservedSMEM_offset_0_alias
	.size		__nv_reservedSMEM_offset_0_alias, 0, 64
	.other		__nv_reservedSMEM_offset_0_alias,@"STO_CUDA_RESERVED_SHARED STV_DEFAULT"
__nv_reservedSMEM_offset_0_alias:
	.zero		0
	.zero		64


//--------------------- .nv.global                --------------------------
	.section	.nv.global,"aw",@nobits
.nv.global:
	.type		_ZN78_INTERNAL_15aef12b_42_flash_fwd_hdim256_e4m3_paged_split_sm90_cu_bdbb69e5_34534cute1_E,@object
	.size		_ZN78_INTERNAL_15aef12b_42_flash_fwd_hdim256_e4m3_paged_split_sm90_cu_bdbb69e5_34534cute1_E,(_ZN78_INTERNAL_15aef12b_42_flash_fwd_hdim256_e4m3_paged_split_sm90_cu_bdbb69e5_34534cuda3std3__45__cpo6cbeginE - _ZN78_INTERNAL_15aef12b_42_flash_fwd_hdim256_e4m3_paged_split_sm90_cu_bdbb69e5_34534cute1_E)
_ZN78_INTERNAL_15aef12b_42_flash_fwd_hdim256_e4m3_paged_split_sm90_cu_bdbb69e5_34534cute1_E:
	.zero		1
	.type		_ZN78_INTERNAL_15aef12b_42_flash_fwd_hdim256_e4m3_paged_split_sm90_cu_bdbb69e5_34534cuda3std3__45__cpo6cbeginE,@object
	.size		_ZN78_INTERNAL_15aef12b_42_flash_fwd_hdim256_e4m3_paged_split_sm90_cu_bdbb69e5_34534cuda3std3__45__cpo6cbeginE,(_ZN78_INTERNAL_15aef12b_42_flash_fwd_hdim256_e4m3_paged_split_sm90_cu_bdbb69e5_34534cuda3std3__48in_placeE - _ZN78_INTERNAL_15aef12b_42_flash_fwd_hdim256_e4m3_paged_split_sm90_cu_bdbb69e5_34534cuda3std3__45__cpo6cbeginE)
_ZN78_INTERNAL_15aef12b_42_flash_fwd_hdim256_e4m3_paged_split_sm90_cu_bdbb69e5_34534cuda3std3__45__cpo6cbeginE:
	.zero		1
	.type		_ZN78_INTERNAL_15aef12b_42_flash_fwd_hdim256_e4m3_paged_split_sm90_cu_bdbb69e5_34534cuda3std3__48in_placeE,@object
	.size		_ZN78_INTERNAL_15aef12b_42_flash_fwd_hdim256_e4m3_paged_split_sm90_cu_bdbb69e5_34534cuda3std3__48in_placeE,(_ZN78_INTERNAL_15aef12b_42_flash_fwd_hdim256_e4m3_paged_split_sm90_cu_bdbb69e5_34534cuda3std6ranges3__45__cpo9iter_moveE - _ZN78_INTERNAL_15aef12b_42_flash_fwd_hdim256_e4m3_paged_split_sm90_cu_bdbb69e5_34534cuda3std3__48in_placeE)
_ZN78_INTERNAL_15aef12b_42_flash_fwd_hdim256_e4m3_paged_split_sm90_cu_bdbb69e5_34534cuda3std3__48in_placeE:
	.zero		1
	.type		_ZN78_INTERNAL_15aef12b_42_flash_fwd_hdim256_e4m3_paged_split_sm90_cu_bdbb69e5_34534cuda3std6ranges3__45__cpo9iter_moveE,@object
	.size		_ZN78_INTERNAL_15aef12b_42_flash_fwd_hdim256_e4m3_paged_split_sm90_cu_bdbb69e5_34534cuda3std6ranges3__45__cpo9iter_moveE,(_ZN78_INTERNAL_15aef12b_42_flash_fwd_hdim256_e4m3_paged_split_sm90_cu_bdbb69e5_34534cuda3std3__45__cpo5beginE - _ZN78_INTERNAL_15aef12b_42_flash_fwd_hdim256_e4m3_paged_split_sm90_cu_bdbb69e5_34534cuda3std6ranges3__45__cpo9iter_moveE)
_ZN78_INTERNAL_15aef12b_42_flash_fwd_hdim256_e4m3_paged_split_sm90_cu_bdbb69e5_34534cuda3std6ranges3__45__cpo9iter_moveE:
	.zero		1
	.type		_ZN78_INTERNAL_15aef12b_42_flash_fwd_hdim256_e4m3_paged_split_sm90_cu_bdbb69e5_34534cuda3std3__45__cpo5beginE,@object
	.size		_ZN78_INTERNAL_15aef12b_42_flash_fwd_hdim256_e4m3_paged_split_sm90_cu_bdbb69e5_34534cuda3std3__45__cpo5beginE,(_ZN78_INTERNAL_15aef12b_42_flash_fwd_hdim256_e4m3_paged_split_sm90_cu_bdbb69e5_34534cuda3std3__480_GLOBAL__N__15aef12b_42_flash_fwd_hdim256_e4m3_paged_split_sm90_cu_bdbb69e5_34536ignoreE - _ZN78_INTERNAL_15aef12b_42_flash_fwd_hdim256_e4m3_paged_split_sm90_cu_bdbb69e5_34534cuda3std3__45__cpo5beginE)
_ZN78_INTERNAL_15aef12b_42_flash_fwd_hdim256_e4m3_paged_split_sm90_cu_bdbb69e5_34534cuda3std3__45__cpo5beginE:
	.zero		1
	.type		_ZN78_INTERNAL_15aef12b_42_flash_fwd_hdim256_e4m3_paged_split_sm90_cu_bdbb69e5_34534cuda3std3__480_GLOBAL__N__15aef12b_42_flash_fwd_hdim256_e4m3_paged_split_sm90_cu_bdbb69e5_34536ignoreE,@object
	.size		_ZN78_INTERNAL_15aef12b_42_flash_fwd_hdim256_e4m3_paged_split_sm90_cu_bdbb69e5_34534cuda3std3__480_GLOBAL__N__15aef12b_42_flash_fwd_hdim256_e4m3_paged_split_sm90_cu_bdbb69e5_34536ignoreE,(_ZN78_INTERNAL_15aef12b_42_flash_fwd_hdim256_e4m3_paged_split_sm90_cu_bdbb69e5_34534cute7productE - _ZN78_INTERNAL_15aef12b_42_flash_fwd_hdim256_e4m3_paged_split_sm90_cu_bdbb69e5_34534cuda3std3__480_GLOBAL__N__15aef12b_42_flash_fwd_hdim256_e4m3_paged_split_sm90_cu_bdbb69e5_34536ignoreE)
_ZN78_INTERNAL_15aef12b_42_flash_fwd_hdim256_e4m3_paged_split_sm90_cu_bdbb69e5_34534cuda3std3__480_GLOBAL__N__15aef12b_42_flash_fwd_hdim256_e4m3_paged_split_sm90_cu_bdbb69e5_34536ignoreE:
	.zero		1
	.type		_ZN78_INTERNAL_15aef12b_42_flash_fwd_hdim256_e4m3_paged_split_sm90_cu_bdbb69e5_34534cute7productE,@object
	.size		_ZN78_INTERNAL_15aef12b_42_flash_fwd_hdim256_e4m3_paged_split_sm90_cu_bdbb69e5_34534cute7productE,(_ZN78_INTERNAL_15aef12b_42_flash_fwd_hdim256_e4m3_paged_split_sm90_cu_bdbb69e5_34534cuda3std3__45__cpo3endE - _ZN78_INTERNAL_15aef12b_42_flash_fwd_hdim256_e4m3_paged_split_sm90_cu_bdbb69e5_34534cute7productE)
_ZN78_INTERNAL_15aef12b_42_flash_fwd_hdim256_e4m3_paged_split_sm90_cu_bdbb69e5_34534cute7productE:
	.zero		1
	.type		_ZN78_INTERNAL_15aef12b_42_flash_fwd_hdim256_e4m3_paged_split_sm90_cu_bdbb69e5_34534cuda3std3__45__cpo3endE,@object
	.size		_ZN78_INTERNAL_15aef12b_42_flash_fwd_hdim256_e4m3_paged_split_sm90_cu_bdbb69e5_34534cuda3std3__45__cpo3endE,(_ZN78_INTERNAL_15aef12b_42_flash_fwd_hdim256_e4m3_paged_split_sm90_cu_bdbb69e5_34534cuda3std3__419piecewise_constructE - _ZN78_INTERNAL_15aef12b_42_flash_fwd_hdim256_e4m3_paged_split_sm90_cu_bdbb69e5_34534cuda3std3__45__cpo3endE)
_ZN78_INTERNAL_15aef12b_42_flash_fwd_hdim256_e4m3_paged_split_sm90_cu_bdbb69e5_34534cuda3std3__45__cpo3endE:
	.zero		1
	.type		_ZN78_INTERNAL_15aef12b_42_flash_fwd_hdim256_e4m3_paged_split_sm90_cu_bdbb69e5_34534cuda3std3__419piecewise_constructE,@object
	.size		_ZN78_INTERNAL_15aef12b_42_flash_fwd_hdim256_e4m3_paged_split_sm90_cu_bdbb69e5_34534cuda3std3__419piecewise_constructE,(_ZN78_INTERNAL_15aef12b_42_flash_fwd_hdim256_e4m3_paged_split_sm90_cu_bdbb69e5_34534cuda3std3__45__cpo4cendE - _ZN78_INTERNAL_15aef12b_42_flash_fwd_hdim256_e4m3_paged_split_sm90_cu_bdbb69e5_34534cuda3std3__419piecewise_constructE)
_ZN78_INTERNAL_15aef12b_42_flash_fwd_hdim256_e4m3_paged_split_sm90_cu_bdbb69e5_34534cuda3std3__419piecewise_constructE:
	.zero		1
	.type		_ZN78_INTERNAL_15aef12b_42_flash_fwd_hdim256_e4m3_paged_split_sm90_cu_bdbb69e5_34534cuda3std3__45__cpo4cendE,@object
	.size		_ZN78_INTERNAL_15aef12b_42_flash_fwd_hdim256_e4m3_paged_split_sm90_cu_bdbb69e5_34534cuda3std3__45__cpo4cendE,(_ZN78_INTERNAL_15aef12b_42_flash_fwd_hdim256_e4m3_paged_split_sm90_cu_bdbb69e5_34534cuda3std6ranges3__45__cpo4swapE - _ZN78_INTERNAL_15aef12b_42_flash_fwd_hdim256_e4m3_paged_split_sm90_cu_bdbb69e5_34534cuda3std3__45__cpo4cendE)
_ZN78_INTERNAL_15aef12b_42_flash_fwd_hdim256_e4m3_paged_split_sm90_cu_bdbb69e5_34534cuda3std3__45__cpo4cendE:
	.zero		1
	.type		_ZN78_INTERNAL_15aef12b_42_flash_fwd_hdim256_e4m3_paged_split_sm90_cu_bdbb69e5_34534cuda3std6ranges3__45__cpo4swapE,@object
	.size		_ZN78_INTERNAL_15aef12b_42_flash_fwd_hdim256_e4m3_paged_split_sm90_cu_bdbb69e5_34534cuda3std6ranges3__45__cpo4swapE,(.L_7 - _ZN78_INTERNAL_15aef12b_42_flash_fwd_hdim256_e4m3_paged_split_sm90_cu_bdbb69e5_34534cuda3std6ranges3__45__cpo4swapE)
_ZN78_INTERNAL_15aef12b_42_flash_fwd_hdim256_e4m3_paged_split_sm90_cu_bdbb69e5_34534cuda3std6ranges3__45__cpo4swapE:
	.zero		1
.L_7:


//--------------------- .nv.constant0._ZN7cutlass13device_kernelIN5flash11enable_sm90INS1_16FlashAttnFwdSm90INS1_25CollectiveMainloopFwdSm90ILi2EN4cute5tupleIJNS5_1CILi1EEES8_S8_EEENS6_IJNS7_ILi128EEESA_NS7_ILi256EEEEEELi256ENS_12float_e4m3_tEfNS_4arch4Sm90ELb0ELb0ELb0ELb0ELb1ELb0ELb0ELb1ELb0ELb1ELb1ELb0EEENS1_21CollectiveEpilogueFwdINS6_IJSA_SB_SA_EEES9_NS_10bfloat16_tESF_Li256ELb0ELb1ELb1ELb1EEENS1_19SingleTileSchedulerILb0ELb1ELb1ELi128EEEEEEEEEvNT_6ParamsE --------------------------
	.section	.nv.constant0._ZN7cutlass13device_kernelIN5flash11enable_sm90INS1_16FlashAttnFwdSm90INS1_25CollectiveMainloopFwdSm90ILi2EN4cute5tupleIJNS5_1CILi1EEES8_S8_EEENS6_IJNS7_ILi128EEESA_NS7_ILi256EEEEEELi256ENS_12float_e4m3_tEfNS_4arch4Sm90ELb0ELb0ELb0ELb0ELb1ELb0ELb0ELb1ELb0ELb1ELb1ELb0EEENS1_21CollectiveEpilogueFwdINS6_IJSA_SB_SA_EEES9_NS_10bfloat16_tESF_Li256ELb0ELb1ELb1ELb1EEENS1_19SingleTileSchedulerILb0ELb1ELb1ELi128EEEEEEEEEvNT_6ParamsE,"a",@progbits
	.sectionflags	@""
	.align	4
.nv.constant0._ZN7cutlass13device_kernelIN5flash11enable_sm90INS1_16FlashAttnFwdSm90INS1_25CollectiveMainloopFwdSm90ILi2EN4cute5tupleIJNS5_1CILi1EEES8_S8_EEENS6_IJNS7_ILi128EEESA_NS7_ILi256EEEEEELi256ENS_12float_e4m3_tEfNS_4arch4Sm90ELb0ELb0ELb0ELb0ELb1ELb0ELb0ELb1ELb0ELb1ELb1ELb0EEENS1_21CollectiveEpilogueFwdINS6_IJSA_SB_SA_EEES9_NS_10bfloat16_tESF_Li256ELb0ELb1ELb1ELb1EEENS1_19SingleTileSchedulerILb0ELb1ELb1ELi128EEEEEEEEEvNT_6ParamsE:
	.zero		3456


//--------------------- .nv.constant0._ZN7cutlass13device_kernelIN5flash11enable_sm90INS1_16FlashAttnFwdSm90INS1_25CollectiveMainloopFwdSm90ILi2EN4cute5tupleIJNS5_1CILi1EEES8_S8_EEENS6_IJNS7_ILi128EEESA_NS7_ILi256EEEEEELi256ENS_12float_e4m3_tEfNS_4arch4Sm90ELb0ELb0ELb0ELb1ELb1ELb0ELb0ELb1ELb0ELb1ELb1ELb0EEENS1_21CollectiveEpilogueFwdINS6_IJSA_SB_SA_EEES9_NS_10bfloat16_tESF_Li256ELb1ELb1ELb1ELb1EEENS1_36VarlenDynamicPersistentTileSchedulerILi128ELi128ELi256ELi128ELb1ELb1ELb1ELb0ELb1ELb1EEEEEEEEEvNT_6ParamsE --------------------------
	.section	.nv.constant0._ZN7cutlass13device_kernelIN5flash11enable_sm90INS1_16FlashAttnFwdSm90INS1_25CollectiveMainloopFwdSm90ILi2EN4cute5tupleIJNS5_1CILi1EEES8_S8_EEENS6_IJNS7_ILi128EEESA_NS7_ILi256EEEEEELi256ENS_12float_e4m3_tEfNS_4arch4Sm90ELb0ELb0ELb0ELb1ELb1ELb0ELb0ELb1ELb0ELb1ELb1ELb0EEENS1_21CollectiveEpilogueFwdINS6_IJSA_SB_SA_EEES9_NS_10bfloat16_tESF_Li256ELb1ELb1ELb1ELb1EEENS1_36VarlenDynamicPersistentTileSchedulerILi128ELi128ELi256ELi128ELb1ELb1ELb1ELb0ELb1ELb1EEEEEEEEEvNT_6ParamsE,"a",@progbits
	.sectionflags	@""
	.align	4
.nv.constant0._ZN7cutlass13device_kernelIN5flash11enable_sm90INS1_16FlashAttnFwdSm90INS1_25CollectiveMainloopFwdSm90ILi2EN4cute5tupleIJNS5_1CILi1EEES8_S8_EEENS6_IJNS7_ILi128EEESA_NS7_ILi256EEEEEELi256ENS_12float_e4m3_tEfNS_4arch4Sm90ELb0ELb0ELb0ELb1ELb1ELb0ELb0ELb1ELb0ELb1ELb1ELb0EEENS1_21CollectiveEpilogueFwdINS6_IJSA_SB_SA_EEES9_NS_10bfloat16_tESF_Li256ELb1ELb1ELb1ELb1EEENS1_36VarlenDynamicPersistentTileSchedulerILi128ELi128ELi256ELi128ELb1ELb1ELb1ELb0ELb1ELb1EEEEEEEEEvNT_6ParamsE:
	.zero		3584


//--------------------- .nv.constant0._ZN7cutlass13device_kernelIN5flash11enable_sm90INS1_16FlashAttnFwdSm90INS1_25CollectiveMainloopFwdSm90ILi2EN4cute5tupleIJNS5_1CILi1EEES8_S8_EEENS6_IJNS7_ILi128EEESA_NS7_ILi256EEEEEELi256ENS_12float_e4m3_tEfNS_4arch4Sm90ELb0ELb0ELb0ELb1ELb1ELb1ELb0ELb1ELb0ELb1ELb1ELb0EEENS1_21CollectiveEpilogueFwdINS6_IJSA_SB_SA_EEES9_NS_10bfloat16_tESF_Li256ELb1ELb1ELb1ELb1EEENS1_36VarlenDynamicPersistentTileSchedulerILi128ELi128ELi256ELi128ELb1ELb1ELb1ELb0ELb1ELb1EEEEEEEEEvNT_6ParamsE --------------------------
	.section	.nv.constant0._ZN7cutlass13device_kernelIN5flash11enable_sm90INS1_16FlashAttnFwdSm90INS1_25CollectiveMainloopFwdSm90ILi2EN4cute5tupleIJNS5_1CILi1EEES8_S8_EEENS6_IJNS7_ILi128EEESA_NS7_ILi256EEEEEELi256ENS_12float_e4m3_tEfNS_4arch4Sm90ELb0ELb0ELb0ELb1ELb1ELb1ELb0ELb1ELb0ELb1ELb1ELb0EEENS1_21CollectiveEpilogueFwdINS6_IJSA_SB_SA_EEES9_NS_10bfloat16_tESF_Li256ELb1ELb1ELb1ELb1EEENS1_36VarlenDynamicPersistentTileSchedulerILi128ELi128ELi256ELi128ELb1ELb1ELb1ELb0ELb1ELb1EEEEEEEEEvNT_6ParamsE,"a",@progbits
	.sectionflags	@""
	.align	4
.nv.constant0._ZN7cutlass13device_kernelIN5flash11enable_sm90INS1_16FlashAttnFwdSm90INS1_25CollectiveMainloopFwdSm90ILi2EN4cute5tupleIJNS5_1CILi1EEES8_S8_EEENS6_IJNS7_ILi128EEESA_NS7_ILi256EEEEEELi256ENS_12float_e4m3_tEfNS_4arch4Sm90ELb0ELb0ELb0ELb1ELb1ELb1ELb0ELb1ELb0ELb1ELb1ELb0EEENS1_21CollectiveEpilogueFwdINS6_IJSA_SB_SA_EEES9_NS_10bfloat16_tESF_Li256ELb1ELb1ELb1ELb1EEENS1_36VarlenDynamicPersistentTileSchedulerILi128ELi128ELi256ELi128ELb1ELb1ELb1ELb0ELb1ELb1EEEEEEEEEvNT_6ParamsE:
	.zero		3584


//--------------------- .nv.constant0._ZN7cutlass13device_kernelIN5flash11enable_sm90INS1_16FlashAttnFwdSm90INS1_25CollectiveMainloopFwdSm90ILi2EN4cute5tupleIJNS5_1CILi1EEES8_S8_EEENS6_IJNS7_ILi128EEENS7_ILi64EEENS7_ILi256EEEEEELi256ENS_12float_e4m3_tEfNS_4arch4Sm90ELb0ELb1ELb0ELb0ELb1ELb0ELb0ELb1ELb0ELb1ELb1ELb0EEENS1_21CollectiveEpilogueFwdINS6_IJSA_SC_SB_EEES9_NS_10bfloat16_tESG_Li256ELb0ELb1ELb1ELb1EEENS1_19SingleTileSchedulerILb0ELb1ELb1ELi128EEEEEEEEEvNT_6ParamsE --------------------------
	.section	.nv.constant0._ZN7cutlass13device_kernelIN5flash11enable_sm90INS1_16FlashAttnFwdSm90INS1_25CollectiveMainloopFwdSm90ILi2EN4cute5tupleIJNS5_1CILi1EEES8_S8_EEENS6_IJNS7_ILi128EEENS7_ILi64EEENS7_ILi256EEEEEELi256ENS_12float_e4m3_tEfNS_4arch4Sm90ELb0ELb1ELb0ELb0ELb1ELb0ELb0ELb1ELb0ELb1ELb1ELb0EEENS1_21CollectiveEpilogueFwdINS6_IJSA_SC_SB_EEES9_NS_10bfloat16_tESG_Li256ELb0ELb1ELb1ELb1EEENS1_19SingleTileSchedulerILb0ELb1ELb1ELi128EEEEEEEEEvNT_6ParamsE,"a",@progbits
	.sectionflags	@""
	.align	4
.nv.constant0._ZN7cutlass13device_kernelIN5flash11enable_sm90INS1_16FlashAttnFwdSm90INS1_25CollectiveMainloopFwdSm90ILi2EN4cute5tupleIJNS5_1CILi1EEES8_S8_EEENS6_IJNS7_ILi128EEENS7_ILi64EEENS7_ILi256EEEEEELi256ENS_12float_e4m3_tEfNS_4arch4Sm90ELb0ELb1ELb0ELb0ELb1ELb0ELb0ELb1ELb0ELb1ELb1ELb0EEENS1_21CollectiveEpilogueFwdINS6_IJSA_SC_SB_EEES9_NS_10bfloat16_tESG_Li256ELb0ELb1ELb1ELb1EEENS1_19SingleTileSchedulerILb0ELb1ELb1ELi128EEEEEEEEEvNT_6ParamsE:
	.zero		3456


//--------------------- .nv.constant0._ZN7cutlass13device_kernelIN5flash11enable_sm90INS1_16FlashAttnFwdSm90INS1_25CollectiveMainloopFwdSm90ILi2EN4cute5tupleIJNS5_1CILi1EEES8_S8_EEENS6_IJNS7_ILi128EEENS7_ILi64EEENS7_ILi256EEEEEELi256ENS_12float_e4m3_tEfNS_4arch4Sm90ELb0ELb1ELb0ELb1ELb1ELb0ELb0ELb1ELb0ELb1ELb1ELb0EEENS1_21CollectiveEpilogueFwdINS6_IJSA_SC_SB_EEES9_NS_10bfloat16_tESG_Li256ELb1ELb1ELb1ELb1EEENS1_36VarlenDynamicPersistentTileSchedulerILi128ELi64ELi256ELi128ELb1ELb1ELb1ELb1ELb0ELb1EEEEEEEEEvNT_6ParamsE --------------------------
	.section	.nv.constant0._ZN7cutlass13device_kernelIN5flash11enable_sm90INS1_16FlashAttnFwdSm90INS1_25CollectiveMainloopFwdSm90ILi2EN4cute5tupleIJNS5_1CILi1EEES8_S8_EEENS6_IJNS7_ILi128EEENS7_ILi64EEENS7_ILi256EEEEEELi256ENS_12float_e4m3_tEfNS_4arch4Sm90ELb0ELb1ELb0ELb1ELb1ELb0ELb0ELb1ELb0ELb1ELb1ELb0EEENS1_21CollectiveEpilogueFwdINS6_IJSA_SC_SB_EEES9_NS_10bfloat16_tESG_Li256ELb1ELb1ELb1ELb1EEENS1_36VarlenDynamicPersistentTileSchedulerILi128ELi64ELi256ELi128ELb1ELb1ELb1ELb1ELb0ELb1EEEEEEEEEvNT_6ParamsE,"a",@progbits
	.sectionflags	@""
	.align	4
.nv.constant0._ZN7cutlass13device_kernelIN5flash11enable_sm90INS1_16FlashAttnFwdSm90INS1_25CollectiveMainloopFwdSm90ILi2EN4cute5tupleIJNS5_1CILi1EEES8_S8_EEENS6_IJNS7_ILi128EEENS7_ILi64EEENS7_ILi256EEEEEELi256ENS_12float_e4m3_tEfNS_4arch4Sm90ELb0ELb1ELb0ELb1ELb1ELb0ELb0ELb1ELb0ELb1ELb1ELb0EEENS1_21CollectiveEpilogueFwdINS6_IJSA_SC_SB_EEES9_NS_10bfloat16_tESG_Li256ELb1ELb1ELb1ELb1EEENS1_36VarlenDynamicPersistentTileSchedulerILi128ELi64ELi256ELi128ELb1ELb1ELb1ELb1ELb0ELb1EEEEEEEEEvNT_6ParamsE:
	.zero		3584


//--------------------- .nv.constant0._ZN7cutlass13device_kernelIN5flash11enable_sm90INS1_16FlashAttnFwdSm90INS1_25CollectiveMainloopFwdSm90ILi2EN4cute5tupleIJNS5_1CILi1EEES8_S8_EEENS6_IJNS7_ILi128EEENS7_ILi64EEENS7_ILi256EEEEEELi256ENS_12float_e4m3_tEfNS_4arch4Sm90ELb0ELb1ELb0ELb1ELb1ELb1ELb0ELb1ELb0ELb1ELb1ELb0EEENS1_21CollectiveEpilogueFwdINS6_IJSA_SC_SB_EEES9_NS_10bfloat16_tESG_Li256ELb1ELb1ELb1ELb1EEENS1_36VarlenDynamicPersistentTileSchedulerILi128ELi64ELi256ELi128ELb1ELb1ELb1ELb1ELb0ELb1EEEEEEEEEvNT_6ParamsE --------------------------
	.section	.nv.constant0._ZN7cutlass13device_kernelIN5flash11enable_sm90INS1_16FlashAttnFwdSm90INS1_25CollectiveMainloopFwdSm90ILi2EN4cute5tupleIJNS5_1CILi1EEES8_S8_EEENS6_IJNS7_ILi128EEENS7_ILi64EEENS7_ILi256EEEEEELi256ENS_12float_e4m3_tEfNS_4arch4Sm90ELb0ELb1ELb0ELb1ELb1ELb1ELb0ELb1ELb0ELb1ELb1ELb0EEENS1_21CollectiveEpilogueFwdINS6_IJSA_SC_SB_EEES9_NS_10bfloat16_tESG_Li256ELb1ELb1ELb1ELb1EEENS1_36VarlenDynamicPersistentTileSchedulerILi128ELi64ELi256ELi128ELb1ELb1ELb1ELb1ELb0ELb1EEEEEEEEEvNT_6ParamsE,"a",@progbits
	.sectionflags	@""
	.align	4
.nv.constant0._ZN7cutlass13device_kernelIN5flash11enable_sm90INS1_16FlashAttnFwdSm90INS1_25CollectiveMainloopFwdSm90ILi2EN4cute5tupleIJNS5_1CILi1EEES8_S8_EEENS6_IJNS7_ILi128EEENS7_ILi64EEENS7_ILi256EEEEEELi256ENS_12float_e4m3_tEfNS_4arch4Sm90ELb0ELb1ELb0ELb1ELb1ELb1ELb0ELb1ELb0ELb1ELb1ELb0EEENS1_21CollectiveEpilogueFwdINS6_IJSA_SC_SB_EEES9_NS_10bfloat16_tESG_Li256ELb1ELb1ELb1ELb1EEENS1_36VarlenDynamicPersistentTileSchedulerILi128ELi64ELi256ELi128ELb1ELb1ELb1ELb1ELb0ELb1EEEEEEEEEvNT_6ParamsE:
	.zero		3584


//--------------------- .nv.constant0._ZN7cutlass13device_kernelIN5flash11enable_sm90INS1_16FlashAttnFwdSm90INS1_25CollectiveMainloopFwdSm90ILi2EN4cute5tupleIJNS5_1CILi1EEES8_S8_EEENS6_IJNS7_ILi128EEESA_NS7_ILi256EEEEEELi256ENS_12float_e4m3_tEfNS_4arch4Sm90ELb1ELb0ELb0ELb0ELb1ELb0ELb0ELb1ELb0ELb1ELb1ELb0EEENS1_21CollectiveEpilogueFwdINS6_IJSA_SB_SA_EEES9_NS_10bfloat16_tESF_Li256ELb0ELb1ELb1ELb1EEENS1_19SingleTileSchedulerILb0ELb1ELb1ELi128EEEEEEEEEvNT_6ParamsE --------------------------
	.section	.nv.constant0._ZN7cutlass13device_kernelIN5flash11enable_sm90INS1_16FlashAttnFwdSm90INS1_25CollectiveMainloopFwdSm90ILi2EN4cute5tupleIJNS5_1CILi1EEES8_S8_EEENS6_IJNS7_ILi128EEESA_NS7_ILi256EEEEEELi256ENS_12float_e4m3_tEfNS_4arch4Sm90ELb1ELb0ELb0ELb0ELb1ELb0ELb0ELb1ELb0ELb1ELb1ELb0EEENS1_21CollectiveEpilogueFwdINS6_IJSA_SB_SA_EEES9_NS_10bfloat16_tESF_Li256ELb0ELb1ELb1ELb1EEENS1_19SingleTileSchedulerILb0ELb1ELb1ELi128EEEEEEEEEvNT_6ParamsE,"a",@progbits
	.sectionflags	@""
	.align	4
.nv.constant0._ZN7cutlass13device_kernelIN5flash11enable_sm90INS1_16FlashAttnFwdSm90INS1_25CollectiveMainloopFwdSm90ILi2EN4cute5tupleIJNS5_1CILi1EEES8_S8_EEENS6_IJNS7_ILi128EEESA_NS7_ILi256EEEEEELi256ENS_12float_e4m3_tEfNS_4arch4Sm90ELb1ELb0ELb0ELb0ELb1ELb0ELb0ELb1ELb0ELb1ELb1ELb0EEENS1_21CollectiveEpilogueFwdINS6_IJSA_SB_SA_EEES9_NS_10bfloat16_tESF_Li256ELb0ELb1ELb1ELb1EEENS1_19SingleTileSchedulerILb0ELb1ELb1ELi128EEEEEEEEEvNT_6ParamsE:
	.zero		3456


//--------------------- .nv.constant0._ZN7cutlass13device_kernelIN5flash11enable_sm90INS1_16FlashAttnFwdSm90INS1_25CollectiveMainloopFwdSm90ILi2EN4cute5tupleIJNS5_1CILi1EEES8_S8_EEENS6_IJNS7_ILi128EEESA_NS7_ILi256EEEEEELi256ENS_12float_e4m3_tEfNS_4arch4Sm90ELb1ELb0ELb0ELb1ELb1ELb0ELb0ELb1ELb0ELb1ELb1ELb0EEENS1_21CollectiveEpilogueFwdINS6_IJSA_SB_SA_EEES9_NS_10bfloat16_tESF_Li256ELb1ELb1ELb1ELb1EEENS1_36VarlenDynamicPersistentTileSchedulerILi128ELi128ELi256ELi128ELb1ELb1ELb1ELb1ELb1ELb1EEEEEEEEEvNT_6ParamsE --------------------------
	.section	.nv.constant0._ZN7cutlass13device_kernelIN5flash11enable_sm90INS1_16FlashAttnFwdSm90INS1_25CollectiveMainloopFwdSm90ILi2EN4cute5tupleIJNS5_1CILi1EEES8_S8_EEENS6_IJNS7_ILi128EEESA_NS7_ILi256EEEEEELi256ENS_12float_e4m3_tEfNS_4arch4Sm90ELb1ELb0ELb0ELb1ELb1ELb0ELb0ELb1ELb0ELb1ELb1ELb0EEENS1_21CollectiveEpilogueFwdINS6_IJSA_SB_SA_EEES9_NS_10bfloat16_tESF_Li256ELb1ELb1ELb1ELb1EEENS1_36VarlenDynamicPersistentTileSchedulerILi128ELi128ELi256ELi128ELb1ELb1ELb1ELb1ELb1ELb1EEEEEEEEEvNT_6ParamsE,"a",@progbits
	.sectionflags	@""
	.align	4
.nv.constant0._ZN7cutlass13device_kernelIN5flash11enable_sm90INS1_16FlashAttnFwdSm90INS1_25CollectiveMainloopFwdSm90ILi2EN4cute5tupleIJNS5_1CILi1EEES8_S8_EEENS6_IJNS7_ILi128EEESA_NS7_ILi256EEEEEELi256ENS_12float_e4m3_tEfNS_4arch4Sm90ELb1ELb0ELb0ELb1ELb1ELb0ELb0ELb1ELb0ELb1ELb1ELb0EEENS1_21CollectiveEpilogueFwdINS6_IJSA_SB_SA_EEES9_NS_10bfloat16_tESF_Li256ELb1ELb1ELb1ELb1EEENS1_36VarlenDynamicPersistentTileSchedulerILi128ELi128ELi256ELi128ELb1ELb1ELb1ELb1ELb1ELb1EEEEEEEEEvNT_6ParamsE:
	.zero		3584


//--------------------- .nv.constant0._ZN7cutlass13device_kernelIN5flash11enable_sm90INS1_16FlashAttnFwdSm90INS1_25CollectiveMainloopFwdSm90ILi2EN4cute5tupleIJNS5_1CILi1EEES8_S8_EEENS6_IJNS7_ILi128EEESA_NS7_ILi256EEEEEELi256ENS_12float_e4m3_tEfNS_4arch4Sm90ELb1ELb0ELb0ELb1ELb1ELb1ELb0ELb1ELb0ELb1ELb1ELb0EEENS1_21CollectiveEpilogueFwdINS6_IJSA_SB_SA_EEES9_NS_10bfloat16_tESF_Li256ELb1ELb1ELb1ELb1EEENS1_36VarlenDynamicPersistentTileSchedulerILi128ELi128ELi256ELi128ELb1ELb1ELb1ELb1ELb1ELb1EEEEEEEEEvNT_6ParamsE --------------------------
	.section	.nv.constant0._ZN7cutlass13device_kernelIN5flash11enable_sm90INS1_16FlashAttnFwdSm90INS1_25CollectiveMainloopFwdSm90ILi2EN4cute5tupleIJNS5_1CILi1EEES8_S8_EEENS6_IJNS7_ILi128EEESA_NS7_ILi256EEEEEELi256ENS_12float_e4m3_tEfNS_4arch4Sm90ELb1ELb0ELb0ELb1ELb1ELb1ELb0ELb1ELb0ELb1ELb1ELb0EEENS1_21CollectiveEpilogueFwdINS6_IJSA_SB_SA_EEES9_NS_10bfloat16_tESF_Li256ELb1ELb1ELb1ELb1EEENS1_36VarlenDynamicPersistentTileSchedulerILi128ELi128ELi256ELi128ELb1ELb1ELb1ELb1ELb1ELb1EEEEEEEEEvNT_6ParamsE,"a",@progbits
	.sectionflags	@""
	.align	4
.nv.constant0._ZN7cutlass13device_kernelIN5flash11enable_sm90INS1_16FlashAttnFwdSm90INS1_25CollectiveMainloopFwdSm90ILi2EN4cute5tupleIJNS5_1CILi1EEES8_S8_EEENS6_IJNS7_ILi128EEESA_NS7_ILi256EEEEEELi256ENS_12float_e4m3_tEfNS_4arch4Sm90ELb1ELb0ELb0ELb1ELb1ELb1ELb0ELb1ELb0ELb1ELb1ELb0EEENS1_21CollectiveEpilogueFwdINS6_IJSA_SB_SA_EEES9_NS_10bfloat16_tESF_Li256ELb1ELb1ELb1ELb1EEENS1_36VarlenDynamicPersistentTileSchedulerILi128ELi128ELi256ELi128ELb1ELb1ELb1ELb1ELb1ELb1EEEEEEEEEvNT_6ParamsE:
	.zero		3584


//--------------------- SYMBOLS --------------------------

	.type		.nv.reservedSmem.offset0,@object
	.size		.nv.reservedSmem.offset0,0x4
